	.headerflags	@"EF_CUDA_TEXMODE_UNIFIED EF_CUDA_64BIT_ADDRESS EF_CUDA_SM86 EF_CUDA_VIRTUAL_SM(EF_CUDA_SM86)"
	.elftype	@"ET_EXEC"


//--------------------- .nv.info                  --------------------------
	.section	.nv.info,"",@"SHT_CUDA_INFO"
	.align	4


	//----- nvinfo : EIATTR_REGCOUNT
	.align		4
        /*0000*/ 	.byte	0x04, 0x2f
        /*0002*/ 	.short	(.L_3 - .L_2)
	.align		4
.L_2:
        /*0004*/ 	.word	index@(l2norm_fwd_kernel)
        /*0008*/ 	.word	0x000000ef


	//----- nvinfo : EIATTR_MAX_STACK_SIZE
	.align		4
.L_3:
        /*000c*/ 	.byte	0x04, 0x23
        /*000e*/ 	.short	(.L_5 - .L_4)
	.align		4
.L_4:
        /*0010*/ 	.word	index@(l2norm_fwd_kernel)
        /*0014*/ 	.word	0x00000000


	//----- nvinfo : EIATTR_MIN_STACK_SIZE
	.align		4
.L_5:
        /*0018*/ 	.byte	0x04, 0x12
        /*001a*/ 	.short	(.L_7 - .L_6)
	.align		4
.L_6:
        /*001c*/ 	.word	index@(l2norm_fwd_kernel)
        /*0020*/ 	.word	0x00000000


	//----- nvinfo : EIATTR_FRAME_SIZE
	.align		4
.L_7:
        /*0024*/ 	.byte	0x04, 0x11
        /*0026*/ 	.short	(.L_9 - .L_8)
	.align		4
.L_8:
        /*0028*/ 	.word	index@(l2norm_fwd_kernel)
        /*002c*/ 	.word	0x00000000
.L_9:


//--------------------- .nv.info.l2norm_fwd_kernel --------------------------
	.section	.nv.info.l2norm_fwd_kernel,"",@"SHT_CUDA_INFO"
	.align	4


	//----- nvinfo : EIATTR_CUDA_API_VERSION
	.align		4
        /*0000*/ 	.byte	0x04, 0x37
        /*0002*/ 	.short	(.L_11 - .L_10)
.L_10:
        /*0004*/ 	.word	0x0000007b


	//----- nvinfo : EIATTR_SW2861232_WAR
	.align		4
.L_11:
        /*0008*/ 	.byte	0x01, 0x35
	.zero		2


	//----- nvinfo : EIATTR_PARAM_CBANK
	.align		4
        /*000c*/ 	.byte	0x04, 0x0a
        /*000e*/ 	.short	(.L_13 - .L_12)
	.align		4
.L_12:
        /*0010*/ 	.word	index@(.nv.constant0.l2norm_fwd_kernel)
        /*0014*/ 	.short	0x0160
        /*0016*/ 	.short	0x001c


	//----- nvinfo : EIATTR_CBANK_PARAM_SIZE
	.align		4
.L_13:
        /*0018*/ 	.byte	0x03, 0x19
        /*001a*/ 	.short	0x001c


	//----- nvinfo : EIATTR_KPARAM_INFO
	.align		4
        /*001c*/ 	.byte	0x04, 0x17
        /*001e*/ 	.short	(.L_15 - .L_14)
.L_14:
        /*0020*/ 	.word	0x00000000
        /*0024*/ 	.short	0x0003
        /*0026*/ 	.short	0x0018
        /*0028*/ 	.byte	0x00, 0xf0, 0x11, 0x00


	//----- nvinfo : EIATTR_KPARAM_INFO
	.align		4
.L_15:
        /*002c*/ 	.byte	0x04, 0x17
        /*002e*/ 	.short	(.L_17 - .L_16)
.L_16:
        /*0030*/ 	.word	0x00000000
        /*0034*/ 	.short	0x0002
        /*0036*/ 	.short	0x0010
        /*0038*/ 	.byte	0x00, 0xf0, 0x21, 0x00


	//----- nvinfo : EIATTR_KPARAM_INFO
	.align		4
.L_17:
        /*003c*/ 	.byte	0x04, 0x17
        /*003e*/ 	.short	(.L_19 - .L_18)
.L_18:
        /*0040*/ 	.word	0x00000000
        /*0044*/ 	.short	0x0001
        /*0046*/ 	.short	0x0008
        /*0048*/ 	.byte	0x00, 0xf0, 0x21, 0x00


	//----- nvinfo : EIATTR_KPARAM_INFO
	.align		4
.L_19:
        /*004c*/ 	.byte	0x04, 0x17
        /*004e*/ 	.short	(.L_21 - .L_20)
.L_20:
        /*0050*/ 	.word	0x00000000
        /*0054*/ 	.short	0x0000
        /*0056*/ 	.short	0x0000
        /*0058*/ 	.byte	0x00, 0xf0, 0x21, 0x00


	//----- nvinfo : EIATTR_MAXREG_COUNT
	.align		4
.L_21:
        /*005c*/ 	.byte	0x03, 0x1b
        /*005e*/ 	.short	0x00ff


	//----- nvinfo : EIATTR_COOP_GROUP_MASK_REGIDS
	.align		4
        /*0060*/ 	.byte	0x04, 0x29
        /*0062*/ 	.short	(.L_23 - .L_22)


	//   ....[0]....
.L_22:
        /*0064*/ 	.word	0xffffffff


	//   ....[1]....
        /*0068*/ 	.word	0xffffffff


	//   ....[2]....
        /*006c*/ 	.word	0xffffffff


	//   ....[3]....
        /*0070*/ 	.word	0xffffffff


	//   ....[4]....
        /*0074*/ 	.word	0xffffffff


	//   ....[5]....
        /*0078*/ 	.word	0xffffffff


	//   ....[6]....
        /*007c*/ 	.word	0xffffffff


	//   ....[7]....
        /*0080*/ 	.word	0xffffffff


	//   ....[8]....
        /*0084*/ 	.word	0xffffffff


	//   ....[9]....
        /*0088*/ 	.word	0xffffffff


	//   ....[10]....
        /*008c*/ 	.word	0xffffffff


	//   ....[11]....
        /*0090*/ 	.word	0xffffffff


	//   ....[12]....
        /*0094*/ 	.word	0xffffffff


	//   ....[13]....
        /*0098*/ 	.word	0xffffffff


	//   ....[14]....
        /*009c*/ 	.word	0xffffffff


	//   ....[15]....
        /*00a0*/ 	.word	0xffffffff


	//   ....[16]....
        /*00a4*/ 	.word	0xffffffff


	//   ....[17]....
        /*00a8*/ 	.word	0xffffffff


	//   ....[18]....
        /*00ac*/ 	.word	0xffffffff


	//   ....[19]....
        /*00b0*/ 	.word	0xffffffff


	//   ....[20]....
        /*00b4*/ 	.word	0xffffffff


	//   ....[21]....
        /*00b8*/ 	.word	0xffffffff


	//   ....[22]....
        /*00bc*/ 	.word	0xffffffff


	//   ....[23]....
        /*00c0*/ 	.word	0xffffffff


	//   ....[24]....
        /*00c4*/ 	.word	0xffffffff


	//   ....[25]....
        /*00c8*/ 	.word	0xffffffff


	//   ....[26]....
        /*00cc*/ 	.word	0xffffffff


	//   ....[27]....
        /*00d0*/ 	.word	0xffffffff


	//   ....[28]....
        /*00d4*/ 	.word	0xffffffff


	//   ....[29]....
        /*00d8*/ 	.word	0xffffffff


	//   ....[30]....
        /*00dc*/ 	.word	0xffffffff


	//   ....[31]....
        /*00e0*/ 	.word	0xffffffff


	//   ....[32]....
        /*00e4*/ 	.word	0xffffffff


	//   ....[33]....
        /*00e8*/ 	.word	0xffffffff


	//   ....[34]....
        /*00ec*/ 	.word	0xffffffff


	//   ....[35]....
        /*00f0*/ 	.word	0xffffffff


	//   ....[36]....
        /*00f4*/ 	.word	0xffffffff


	//   ....[37]....
        /*00f8*/ 	.word	0xffffffff


	//   ....[38]....
        /*00fc*/ 	.word	0xffffffff


	//   ....[39]....
        /*0100*/ 	.word	0xffffffff


	//   ....[40]....
        /*0104*/ 	.word	0xffffffff


	//   ....[41]....
        /*0108*/ 	.word	0xffffffff


	//   ....[42]....
        /*010c*/ 	.word	0xffffffff


	//   ....[43]....
        /*0110*/ 	.word	0xffffffff


	//   ....[44]....
        /*0114*/ 	.word	0xffffffff


	//   ....[45]....
        /*0118*/ 	.word	0xffffffff


	//   ....[46]....
        /*011c*/ 	.word	0xffffffff


	//   ....[47]....
        /*0120*/ 	.word	0xffffffff


	//   ....[48]....
        /*0124*/ 	.word	0xffffffff


	//   ....[49]....
        /*0128*/ 	.word	0xffffffff


	//   ....[50]....
        /*012c*/ 	.word	0xffffffff


	//   ....[51]....
        /*0130*/ 	.word	0xffffffff


	//   ....[52]....
        /*0134*/ 	.word	0xffffffff


	//   ....[53]....
        /*0138*/ 	.word	0xffffffff


	//   ....[54]....
        /*013c*/ 	.word	0xffffffff


	//   ....[55]....
        /*0140*/ 	.word	0xffffffff


	//   ....[56]....
        /*0144*/ 	.word	0xffffffff


	//   ....[57]....
        /*0148*/ 	.word	0xffffffff


	//   ....[58]....
        /*014c*/ 	.word	0xffffffff


	//   ....[59]....
        /*0150*/ 	.word	0xffffffff


	//   ....[60]....
        /*0154*/ 	.word	0xffffffff


	//   ....[61]....
        /*0158*/ 	.word	0xffffffff


	//   ....[62]....
        /*015c*/ 	.word	0xffffffff


	//   ....[63]....
        /*0160*/ 	.word	0xffffffff


	//   ....[64]....
        /*0164*/ 	.word	0xffffffff


	//   ....[65]....
        /*0168*/ 	.word	0xffffffff


	//   ....[66]....
        /*016c*/ 	.word	0xffffffff


	//   ....[67]....
        /*0170*/ 	.word	0xffffffff


	//   ....[68]....
        /*0174*/ 	.word	0xffffffff


	//   ....[69]....
        /*0178*/ 	.word	0xffffffff


	//   ....[70]....
        /*017c*/ 	.word	0xffffffff


	//   ....[71]....
        /*0180*/ 	.word	0xffffffff


	//   ....[72]....
        /*0184*/ 	.word	0xffffffff


	//   ....[73]....
        /*0188*/ 	.word	0xffffffff


	//   ....[74]....
        /*018c*/ 	.word	0xffffffff


	//   ....[75]....
        /*0190*/ 	.word	0xffffffff


	//   ....[76]....
        /*0194*/ 	.word	0xffffffff


	//   ....[77]....
        /*0198*/ 	.word	0xffffffff


	//   ....[78]....
        /*019c*/ 	.word	0xffffffff


	//   ....[79]....
        /*01a0*/ 	.word	0xffffffff


	//   ....[80]....
        /*01a4*/ 	.word	0xffffffff


	//   ....[81]....
        /*01a8*/ 	.word	0xffffffff


	//   ....[82]....
        /*01ac*/ 	.word	0xffffffff


	//   ....[83]....
        /*01b0*/ 	.word	0xffffffff


	//   ....[84]....
        /*01b4*/ 	.word	0xffffffff


	//   ....[85]....
        /*01b8*/ 	.word	0xffffffff


	//   ....[86]....
        /*01bc*/ 	.word	0xffffffff


	//   ....[87]....
        /*01c0*/ 	.word	0xffffffff


	//   ....[88]....
        /*01c4*/ 	.word	0xffffffff


	//   ....[89]....
        /*01c8*/ 	.word	0xffffffff


	//   ....[90]....
        /*01cc*/ 	.word	0xffffffff


	//   ....[91]....
        /*01d0*/ 	.word	0xffffffff


	//   ....[92]....
        /*01d4*/ 	.word	0xffffffff


	//   ....[93]....
        /*01d8*/ 	.word	0xffffffff


	//   ....[94]....
        /*01dc*/ 	.word	0xffffffff


	//   ....[95]....
        /*01e0*/ 	.word	0xffffffff


	//   ....[96]....
        /*01e4*/ 	.word	0xffffffff


	//   ....[97]....
        /*01e8*/ 	.word	0xffffffff


	//   ....[98]....
        /*01ec*/ 	.word	0xffffffff


	//   ....[99]....
        /*01f0*/ 	.word	0xffffffff


	//   ....[100]....
        /*01f4*/ 	.word	0xffffffff


	//   ....[101]....
        /*01f8*/ 	.word	0xffffffff


	//   ....[102]....
        /*01fc*/ 	.word	0xffffffff


	//   ....[103]....
        /*0200*/ 	.word	0xffffffff


	//   ....[104]....
        /*0204*/ 	.word	0xffffffff


	//   ....[105]....
        /*0208*/ 	.word	0xffffffff


	//   ....[106]....
        /*020c*/ 	.word	0xffffffff


	//   ....[107]....
        /*0210*/ 	.word	0xffffffff


	//   ....[108]....
        /*0214*/ 	.word	0xffffffff


	//   ....[109]....
        /*0218*/ 	.word	0xffffffff


	//   ....[110]....
        /*021c*/ 	.word	0xffffffff


	//   ....[111]....
        /*0220*/ 	.word	0xffffffff


	//   ....[112]....
        /*0224*/ 	.word	0xffffffff


	//   ....[113]....
        /*0228*/ 	.word	0xffffffff


	//   ....[114]....
        /*022c*/ 	.word	0xffffffff


	//   ....[115]....
        /*0230*/ 	.word	0xffffffff


	//   ....[116]....
        /*0234*/ 	.word	0xffffffff


	//   ....[117]....
        /*0238*/ 	.word	0xffffffff


	//   ....[118]....
        /*023c*/ 	.word	0xffffffff


	//   ....[119]....
        /*0240*/ 	.word	0xffffffff


	//   ....[120]....
        /*0244*/ 	.word	0xffffffff


	//   ....[121]....
        /*0248*/ 	.word	0xffffffff


	//   ....[122]....
        /*024c*/ 	.word	0xffffffff


	//   ....[123]....
        /*0250*/ 	.word	0xffffffff


	//   ....[124]....
        /*0254*/ 	.word	0xffffffff


	//   ....[125]....
        /*0258*/ 	.word	0xffffffff


	//   ....[126]....
        /*025c*/ 	.word	0xffffffff


	//   ....[127]....
        /*0260*/ 	.word	0xffffffff


	//----- nvinfo : EIATTR_COOP_GROUP_INSTR_OFFSETS
	.align		4
.L_23:
        /*0264*/ 	.byte	0x04, 0x28
        /*0266*/ 	.short	(.L_25 - .L_24)


	//   ....[0]....
.L_24:
        /*0268*/ 	.word	0x00000c30


	//   ....[1]....
        /*026c*/ 	.word	0x00000c60


	//   ....[2]....
        /*0270*/ 	.word	0x00000ca0


	//   ....[3]....
        /*0274*/ 	.word	0x00000cd0


	//   ....[4]....
        /*0278*/ 	.word	0x00001ee0


	//   ....[5]....
        /*027c*/ 	.word	0x00001f00


	//   ....[6]....
        /*0280*/ 	.word	0x00001f20


	//   ....[7]....
        /*0284*/ 	.word	0x00001f40


	//   ....[8]....
        /*0288*/ 	.word	0x00002210


	//   ....[9]....
        /*028c*/ 	.word	0x00002230


	//   ....[10]....
        /*0290*/ 	.word	0x00002250


	//   ....[11]....
        /*0294*/ 	.word	0x00002270


	//   ....[12]....
        /*0298*/ 	.word	0x00002530


	//   ....[13]....
        /*029c*/ 	.word	0x00002550


	//   ....[14]....
        /*02a0*/ 	.word	0x00002570


	//   ....[15]....
        /*02a4*/ 	.word	0x00002590


	//   ....[16]....
        /*02a8*/ 	.word	0x00002820


	//   ....[17]....
        /*02ac*/ 	.word	0x00002840


	//   ....[18]....
        /*02b0*/ 	.word	0x00002860


	//   ....[19]....
        /*02b4*/ 	.word	0x00002880


	//   ....[20]....
        /*02b8*/ 	.word	0x00002b40


	//   ....[21]....
        /*02bc*/ 	.word	0x00002b60


	//   ....[22]....
        /*02c0*/ 	.word	0x00002b80


	//   ....[23]....
        /*02c4*/ 	.word	0x00002ba0


	//   ....[24]....
        /*02c8*/ 	.word	0x00002e60


	//   ....[25]....
        /*02cc*/ 	.word	0x00002e80


	//   ....[26]....
        /*02d0*/ 	.word	0x00002ea0


	//   ....[27]....
        /*02d4*/ 	.word	0x00002ec0


	//   ....[28]....
        /*02d8*/ 	.word	0x00003180


	//   ....[29]....
        /*02dc*/ 	.word	0x000031a0


	//   ....[30]....
        /*02e0*/ 	.word	0x000031c0


	//   ....[31]....
        /*02e4*/ 	.word	0x000031e0


	//   ....[32]....
        /*02e8*/ 	.word	0x000034a0


	//   ....[33]....
        /*02ec*/ 	.word	0x000034c0


	//   ....[34]....
        /*02f0*/ 	.word	0x000034e0


	//   ....[35]....
        /*02f4*/ 	.word	0x00003500


	//   ....[36]....
        /*02f8*/ 	.word	0x000037c0


	//   ....[37]....
        /*02fc*/ 	.word	0x000037e0


	//   ....[38]....
        /*0300*/ 	.word	0x00003800


	//   ....[39]....
        /*0304*/ 	.word	0x00003820


	//   ....[40]....
        /*0308*/ 	.word	0x00003ae0


	//   ....[41]....
        /*030c*/ 	.word	0x00003b00


	//   ....[42]....
        /*0310*/ 	.word	0x00003b20


	//   ....[43]....
        /*0314*/ 	.word	0x00003b40


	//   ....[44]....
        /*0318*/ 	.word	0x00003e00


	//   ....[45]....
        /*031c*/ 	.word	0x00003e20


	//   ....[46]....
        /*0320*/ 	.word	0x00003e40


	//   ....[47]....
        /*0324*/ 	.word	0x00003e60


	//   ....[48]....
        /*0328*/ 	.word	0x00004120


	//   ....[49]....
        /*032c*/ 	.word	0x00004140


	//   ....[50]....
        /*0330*/ 	.word	0x00004160


	//   ....[51]....
        /*0334*/ 	.word	0x00004180


	//   ....[52]....
        /*0338*/ 	.word	0x00004440


	//   ....[53]....
        /*033c*/ 	.word	0x00004460


	//   ....[54]....
        /*0340*/ 	.word	0x00004480


	//   ....[55]....
        /*0344*/ 	.word	0x000044a0


	//   ....[56]....
        /*0348*/ 	.word	0x00004760


	//   ....[57]....
        /*034c*/ 	.word	0x00004780


	//   ....[58]....
        /*0350*/ 	.word	0x000047a0


	//   ....[59]....
        /*0354*/ 	.word	0x000047c0


	//   ....[60]....
        /*0358*/ 	.word	0x00004a80


	//   ....[61]....
        /*035c*/ 	.word	0x00004aa0


	//   ....[62]....
        /*0360*/ 	.word	0x00004ac0


	//   ....[63]....
        /*0364*/ 	.word	0x00004ae0


	//   ....[64]....
        /*0368*/ 	.word	0x00004da0


	//   ....[65]....
        /*036c*/ 	.word	0x00004dc0


	//   ....[66]....
        /*0370*/ 	.word	0x00004de0


	//   ....[67]....
        /*0374*/ 	.word	0x00004e00


	//   ....[68]....
        /*0378*/ 	.word	0x000050c0


	//   ....[69]....
        /*037c*/ 	.word	0x000050e0


	//   ....[70]....
        /*0380*/ 	.word	0x00005100


	//   ....[71]....
        /*0384*/ 	.word	0x00005120


	//   ....[72]....
        /*0388*/ 	.word	0x00005400


	//   ....[73]....
        /*038c*/ 	.word	0x00005420


	//   ....[74]....
        /*0390*/ 	.word	0x00005440


	//   ....[75]....
        /*0394*/ 	.word	0x00005460


	//   ....[76]....
        /*0398*/ 	.word	0x00005720


	//   ....[77]....
        /*039c*/ 	.word	0x00005740


	//   ....[78]....
        /*03a0*/ 	.word	0x00005760


	//   ....[79]....
        /*03a4*/ 	.word	0x00005780


	//   ....[80]....
        /*03a8*/ 	.word	0x00005a40


	//   ....[81]....
        /*03ac*/ 	.word	0x00005a60


	//   ....[82]....
        /*03b0*/ 	.word	0x00005a80


	//   ....[83]....
        /*03b4*/ 	.word	0x00005aa0


	//   ....[84]....
        /*03b8*/ 	.word	0x00005d60


	//   ....[85]....
        /*03bc*/ 	.word	0x00005d80


	//   ....[86]....
        /*03c0*/ 	.word	0x00005da0


	//   ....[87]....
        /*03c4*/ 	.word	0x00005dc0


	//   ....[88]....
        /*03c8*/ 	.word	0x00006070


	//   ....[89]....
        /*03cc*/ 	.word	0x00006090


	//   ....[90]....
        /*03d0*/ 	.word	0x000060b0


	//   ....[91]....
        /*03d4*/ 	.word	0x000060d0


	//   ....[92]....
        /*03d8*/ 	.word	0x00006380


	//   ....[93]....
        /*03dc*/ 	.word	0x000063a0


	//   ....[94]....
        /*03e0*/ 	.word	0x000063c0


	//   ....[95]....
        /*03e4*/ 	.word	0x000063e0


	//   ....[96]....
        /*03e8*/ 	.word	0x00006690


	//   ....[97]....
        /*03ec*/ 	.word	0x000066b0


	//   ....[98]....
        /*03f0*/ 	.word	0x000066d0


	//   ....[99]....
        /*03f4*/ 	.word	0x000066f0


	//   ....[100]....
        /*03f8*/ 	.word	0x000069a0


	//   ....[101]....
        /*03fc*/ 	.word	0x000069c0


	//   ....[102]....
        /*0400*/ 	.word	0x000069e0


	//   ....[103]....
        /*0404*/ 	.word	0x00006a20


	//   ....[104]....
        /*0408*/ 	.word	0x00006b40


	//   ....[105]....
        /*040c*/ 	.word	0x00006b60


	//   ....[106]....
        /*0410*/ 	.word	0x00006b80


	//   ....[107]....
        /*0414*/ 	.word	0x00006ba0


	//   ....[108]....
        /*0418*/ 	.word	0x00006ce0


	//   ....[109]....
        /*041c*/ 	.word	0x00006d00


	//   ....[110]....
        /*0420*/ 	.word	0x00006d20


	//   ....[111]....
        /*0424*/ 	.word	0x00006d40


	//   ....[112]....
        /*0428*/ 	.word	0x00006e80


	//   ....[113]....
        /*042c*/ 	.word	0x00006ea0


	//   ....[114]....
        /*0430*/ 	.word	0x00006ec0


	//   ....[115]....
        /*0434*/ 	.word	0x00006ee0


	//   ....[116]....
        /*0438*/ 	.word	0x00007020


	//   ....[117]....
        /*043c*/ 	.word	0x00007040


	//   ....[118]....
        /*0440*/ 	.word	0x00007060


	//   ....[119]....
        /*0444*/ 	.word	0x00007080


	//   ....[120]....
        /*0448*/ 	.word	0x000071c0


	//   ....[121]....
        /*044c*/ 	.word	0x000071e0


	//   ....[122]....
        /*0450*/ 	.word	0x00007200


	//   ....[123]....
        /*0454*/ 	.word	0x00007220


	//   ....[124]....
        /*0458*/ 	.word	0x00007360


	//   ....[125]....
        /*045c*/ 	.word	0x00007380


	//   ....[126]....
        /*0460*/ 	.word	0x000073b0


	//   ....[127]....
        /*0464*/ 	.word	0x00007410


	//----- nvinfo : EIATTR_EXIT_INSTR_OFFSETS
	.align		4
.L_25:
        /*0468*/ 	.byte	0x04, 0x1c
        /*046a*/ 	.short	(.L_27 - .L_26)


	//   ....[0]....
.L_26:
        /*046c*/ 	.word	0x00008110


	//   ....[1]....
        /*0470*/ 	.word	0x00008160


	//----- nvinfo : EIATTR_MAX_THREADS
	.align		4
.L_27:
        /*0474*/ 	.byte	0x04, 0x05
        /*0476*/ 	.short	(.L_29 - .L_28)
.L_28:
        /*0478*/ 	.word	0x00000020
        /*047c*/ 	.word	0x00000001
        /*0480*/ 	.word	0x00000001
.L_29:


//--------------------- .nv.rel.action            --------------------------
	.section	.nv.rel.action,"",@"SHT_CUDA_RELOCINFO"
	.align	8
	.sectionentsize	8
        /*0000*/ 	.byte	0x73, 0x00, 0x00, 0x00, 0x00, 0x00, 0x00, 0x00, 0x00, 0x00, 0x00, 0x11, 0x25, 0x00, 0x05, 0x36


//--------------------- .nv.constant0.l2norm_fwd_kernel --------------------------
	.section	.nv.constant0.l2norm_fwd_kernel,"a",@progbits
	.align	4
.nv.constant0.l2norm_fwd_kernel:
	.zero		380


//--------------------- .text.l2norm_fwd_kernel   --------------------------
	.section	.text.l2norm_fwd_kernel,"ax",@progbits
	.sectionflags	@"SHF_BARRIERS=1"
	.sectioninfo	@"SHI_REGISTERS=239"
	.align	128
        .global         l2norm_fwd_kernel
        .type           l2norm_fwd_kernel,@function
        .size           l2norm_fwd_kernel,(.L_x_1 - l2norm_fwd_kernel)
        .other          l2norm_fwd_kernel,@"STO_CUDA_ENTRY STV_DEFAULT"
l2norm_fwd_kernel:
.text.l2norm_fwd_kernel:
[----:B------:R-:W-:-:S02]  /*0000*/  MOV R1, c[0x0][0x28] ;  /* 0x00000a0000017a02 */ /* 0x000fc40000000f00 */
[----:B------:R-:W0:Y:S01]  /*0010*/  S2R R5, SR_TID.X ;  /* 0x0000000000057919 */ /* 0x000e220000002100 */
[----:B------:R-:W-:Y:S01]  /*0020*/  CS2R R232, SRZ ;  /* 0x0000000000e87805 */ /* 0x000fe2000001ff00 */
[----:B------:R-:W-:Y:S01]  /*0030*/  CS2R R234, SRZ ;  /* 0x0000000000ea7805 */ /* 0x000fe2000001ff00 */
[----:B------:R-:W-:Y:S01]  /*0040*/  ULDC.64 UR4, c[0x0][0x118] ;  /* 0x0000460000047ab9 */ /* 0x000fe20000000a00 */
[----:B------:R-:W1:Y:S01]  /*0050*/  S2R R17, SR_CTAID.X ;  /* 0x0000000000117919 */ /* 0x000e620000002500 */
[----:B0-----:R-:W-:Y:S02]  /*0060*/  SHF.R.U32.HI R4, RZ, 0x4, R5 ;  /* 0x00000004ff047819 */ /* 0x001fe40000011605 */
[----:B------:R-:W-:Y:S02]  /*0070*/  SHF.L.U32 R0, R5, 0x3, RZ ;  /* 0x0000000305007819 */ /* 0x000fe400000006ff */
[----:B-1----:R-:W-:Y:S02]  /*0080*/  SHF.L.U32 R17, R17, 0x6, RZ ;  /* 0x0000000611117819 */ /* 0x002fe400000006ff */
[----:B------:R-:W-:-:S02]  /*0090*/  SGXT.U32 R4, R4, 0x1 ;  /* 0x000000010404781a */ /* 0x000fc40000000000 */
[----:B------:R-:W-:Y:S02]  /*00a0*/  LOP3.LUT R32, R0, 0x78, RZ, 0xc0, !PT ;  /* 0x0000007800207812 */ /* 0x000fe400078ec0ff */
[----:B------:R-:W-:Y:S02]  /*00b0*/  LOP3.LUT R7, R17, R4, RZ, 0xfc, !PT ;  /* 0x0000000411077212 */ /* 0x000fe400078efcff */
[----:B------:R-:W-:Y:S01]  /*00c0*/  SHF.R.S32.HI R0, RZ, 0x1f, R17 ;  /* 0x0000001fff007819 */ /* 0x000fe20000011411 */
[----:B------:R-:W-:Y:S01]  /*00d0*/  IMAD.WIDE.U32 R32, R32, 0x2, RZ ;  /* 0x0000000220207825 */ /* 0x000fe200078e00ff */
[C---:B------:R-:W-:Y:S02]  /*00e0*/  SHF.L.U32 R3, R7.reuse, 0x8, RZ ;  /* 0x0000000807037819 */ /* 0x040fe400000006ff */
[C---:B------:R-:W-:Y:S02]  /*00f0*/  ISETP.GE.U32.AND P0, PT, R7.reuse, 0xf70, PT ;  /* 0x00000f700700780c */ /* 0x040fe40003f06070 */
[----:B------:R-:W-:-:S02]  /*0100*/  SHF.L.U64.HI R7, R7, 0x8, R0 ;  /* 0x0000000807077819 */ /* 0x000fc40000010200 */
[----:B------:R-:W-:Y:S02]  /*0110*/  LOP3.LUT R192, R3, R32, RZ, 0xfc, !PT ;  /* 0x0000002003c07212 */ /* 0x000fe400078efcff */
[----:B------:R-:W-:Y:S02]  /*0120*/  ISETP.GE.U32.AND.EX P0, PT, R0, RZ, PT, P0 ;  /* 0x000000ff0000720c */ /* 0x000fe40003f06100 */
[----:B------:R-:W-:Y:S02]  /*0130*/  LOP3.LUT R34, R7, R33, RZ, 0xfc, !PT ;  /* 0x0000002107227212 */ /* 0x000fe400078efcff */
[----:B------:R-:W-:-:S04]  /*0140*/  IADD3 R2, P1, R192, c[0x0][0x160], RZ ;  /* 0x00005800c0027a10 */ /* 0x000fc80007f3e0ff */
[----:B------:R-:W-:-:S05]  /*0150*/  IADD3.X R3, R34, c[0x0][0x164], RZ, P1, !PT ;  /* 0x0000590022037a10 */ /* 0x000fca0000ffe4ff */
[----:B------:R-:W2:Y:S01]  /*0160*/  @!P0 LDG.E.128 R232, [R2.64] ;  /* 0x0000000402e88981 */ /* 0x000ea2000c1e1d00 */
[C-C-:B------:R-:W-:Y:S02]  /*0170*/  LOP3.LUT R73, R17.reuse, 0x14, R4.reuse, 0xfe, !PT ;  /* 0x0000001411497812 */ /* 0x140fe400078efe04 */
[----:B------:R-:W-:Y:S02]  /*0180*/  LOP3.LUT R225, R17, 0x4, R4, 0xfe, !PT ;  /* 0x0000000411e17812 */ /* 0x000fe400078efe04 */
[----:B------:R-:W-:Y:S02]  /*0190*/  SHF.L.U32 R35, R73, 0x8, RZ ;  /* 0x0000000849237819 */ /* 0x000fe400000006ff */
[----:B------:R-:W-:Y:S02]  /*01a0*/  MOV R12, 0x3e800000 ;  /* 0x3e800000000c7802 */ /* 0x000fe40000000f00 */
[----:B------:R-:W-:Y:S02]  /*01b0*/  LOP3.LUT R202, R35, R32, RZ, 0xfc, !PT ;  /* 0x0000002023ca7212 */ /* 0x000fe400078efcff */
[----:B------:R-:W-:-:S02]  /*01c0*/  SHF.L.U32 R129, R225, 0x8, RZ ;  /* 0x00000008e1817819 */ /* 0x000fc400000006ff */
[C-C-:B------:R-:W-:Y:S02]  /*01d0*/  LOP3.LUT R219, R17.reuse, 0x8, R4.reuse, 0xfe, !PT ;  /* 0x0000000811db7812 */ /* 0x140fe400078efe04 */
[----:B------:R-:W-:Y:S02]  /*01e0*/  LOP3.LUT R131, R17, 0x30, R4, 0xfe, !PT ;  /* 0x0000003011837812 */ /* 0x000fe400078efe04 */
[C---:B------:R-:W-:Y:S02]  /*01f0*/  ISETP.GE.U32.AND P5, PT, R225.reuse, 0xf70, PT ;  /* 0x00000f70e100780c */ /* 0x040fe40003fa6070 */
[----:B------:R-:W-:Y:S02]  /*0200*/  SHF.L.U64.HI R225, R225, 0x8, R0 ;  /* 0x00000008e1e17819 */ /* 0x000fe40000010200 */
[----:B------:R-:W-:Y:S02]  /*0210*/  LOP3.LUT R228, R129, R32, RZ, 0xfc, !PT ;  /* 0x0000002081e47212 */ /* 0x000fe400078efcff */
[----:B------:R-:W-:-:S02]  /*0220*/  SHF.L.U32 R221, R219, 0x8, RZ ;  /* 0x00000008dbdd7819 */ /* 0x000fc400000006ff */
[----:B------:R-:W-:Y:S02]  /*0230*/  LOP3.LUT R165, R17, 0xc, R4, 0xfe, !PT ;  /* 0x0000000c11a57812 */ /* 0x000fe400078efe04 */
[----:B------:R-:W-:Y:S02]  /*0240*/  SHF.L.U64.HI R53, R131, 0x8, R0 ;  /* 0x0000000883357819 */ /* 0x000fe40000010200 */
[----:B------:R-:W-:Y:S02]  /*0250*/  LOP3.LUT R133, R17, 0x32, R4, 0xfe, !PT ;  /* 0x0000003211857812 */ /* 0x000fe400078efe04 */
[----:B------:R-:W-:Y:S02]  /*0260*/  ISETP.GE.U32.AND P4, PT, R219, 0xf70, PT ;  /* 0x00000f70db00780c */ /* 0x000fe40003f86070 */
[----:B------:R-:W-:Y:S02]  /*0270*/  LOP3.LUT R225, R225, R33, RZ, 0xfc, !PT ;  /* 0x00000021e1e17212 */ /* 0x000fe400078efcff */
[----:B------:R-:W-:-:S02]  /*0280*/  SHF.L.U64.HI R219, R219, 0x8, R0 ;  /* 0x00000008dbdb7819 */ /* 0x000fc40000010200 */
[----:B------:R-:W-:Y:S02]  /*0290*/  LOP3.LUT R221, R221, R32, RZ, 0xfc, !PT ;  /* 0x00000020dddd7212 */ /* 0x000fe400078efcff */
[----:B------:R-:W-:Y:S02]  /*02a0*/  SHF.L.U32 R115, R165, 0x8, RZ ;  /* 0x00000008a5737819 */ /* 0x000fe400000006ff */
[--C-:B------:R-:W-:Y:S02]  /*02b0*/  LOP3.LUT R71, R17, 0x10, R4.reuse, 0xfe, !PT ;  /* 0x0000001011477812 */ /* 0x100fe400078efe04 */
[----:B------:R-:W-:Y:S02]  /*02c0*/  LOP3.LUT R18, R53, R33, RZ, 0xfc, !PT ;  /* 0x0000002135127212 */ /* 0x000fe400078efcff */
[----:B------:R-:W-:Y:S02]  /*02d0*/  LOP3.LUT R111, R17, 0x26, R4, 0xfe, !PT ;  /* 0x00000026116f7812 */ /* 0x000fe400078efe04 */
[----:B------:R-:W-:-:S02]  /*02e0*/  SHF.L.U64.HI R55, R133, 0x8, R0 ;  /* 0x0000000885377819 */ /* 0x000fc40000010200 */
[-C--:B------:R-:W-:Y:S02]  /*02f0*/  LOP3.LUT R219, R219, R33.reuse, RZ, 0xfc, !PT ;  /* 0x00000021dbdb7212 */ /* 0x080fe400078efcff */
[----:B------:R-:W-:Y:S02]  /*0300*/  SHF.L.U64.HI R215, R165, 0x8, R0 ;  /* 0x00000008a5d77819 */ /* 0x000fe40000010200 */
[----:B------:R-:W-:Y:S02]  /*0310*/  LOP3.LUT R214, R115, R32, RZ, 0xfc, !PT ;  /* 0x0000002073d67212 */ /* 0x000fe400078efcff */
[----:B------:R-:W-:Y:S02]  /*0320*/  SHF.L.U32 R105, R71, 0x8, RZ ;  /* 0x0000000847697819 */ /* 0x000fe400000006ff */
[----:B------:R-:W-:Y:S02]  /*0330*/  SHF.L.U32 R29, R111, 0x8, RZ ;  /* 0x000000086f1d7819 */ /* 0x000fe400000006ff */
[----:B------:R-:W-:-:S02]  /*0340*/  LOP3.LUT R16, R55, R33, RZ, 0xfc, !PT ;  /* 0x0000002137107212 */ /* 0x000fc400078efcff */
[----:B------:R-:W-:Y:S02]  /*0350*/  SHF.L.U64.HI R67, R111, 0x8, R0 ;  /* 0x000000086f437819 */ /* 0x000fe40000010200 */
[----:B------:R-:W-:Y:S02]  /*0360*/  LOP3.LUT R95, R17, 0x1e, R4, 0xfe, !PT ;  /* 0x0000001e115f7812 */ /* 0x000fe400078efe04 */
[----:B------:R-:W-:Y:S02]  /*0370*/  LOP3.LUT R215, R215, R33, RZ, 0xfc, !PT ;  /* 0x00000021d7d77212 */ /* 0x000fe400078efcff */
[----:B------:R-:W-:Y:S02]  /*0380*/  SHF.L.U64.HI R209, R71, 0x8, R0 ;  /* 0x0000000847d17819 */ /* 0x000fe40000010200 */
[-C--:B------:R-:W-:Y:S02]  /*0390*/  LOP3.LUT R208, R105, R32.reuse, RZ, 0xfc, !PT ;  /* 0x0000002069d07212 */ /* 0x080fe400078efcff */
[----:B------:R-:W-:-:S02]  /*03a0*/  LOP3.LUT R30, R29, R32, RZ, 0xfc, !PT ;  /* 0x000000201d1e7212 */ /* 0x000fc400078efcff */
[--C-:B------:R-:W-:Y:S02]  /*03b0*/  LOP3.LUT R85, R17, 0x18, R4.reuse, 0xfe, !PT ;  /* 0x0000001811557812 */ /* 0x100fe400078efe04 */
[-C--:B------:R-:W-:Y:S02]  /*03c0*/  LOP3.LUT R29, R67, R33.reuse, RZ, 0xfc, !PT ;  /* 0x00000021431d7212 */ /* 0x080fe400078efcff */
[----:B------:R-:W-:Y:S02]  /*03d0*/  SHF.L.U32 R81, R95, 0x8, RZ ;  /* 0x000000085f517819 */ /* 0x000fe400000006ff */
[----:B------:R-:W-:Y:S02]  /*03e0*/  LOP3.LUT R107, R17, 0x22, R4, 0xfe, !PT ;  /* 0x00000022116b7812 */ /* 0x000fe400078efe04 */
[----:B------:R-:W-:Y:S02]  /*03f0*/  LOP3.LUT R209, R209, R33, RZ, 0xfc, !PT ;  /* 0x00000021d1d17212 */ /* 0x000fe400078efcff */
[----:B------:R-:W-:-:S02]  /*0400*/  SHF.L.U64.HI R203, R73, 0x8, R0 ;  /* 0x0000000849cb7819 */ /* 0x000fc40000010200 */
[----:B------:R-:W-:Y:S02]  /*0410*/  SHF.L.U32 R197, R85, 0x8, RZ ;  /* 0x0000000855c57819 */ /* 0x000fe400000006ff */
[--C-:B------:R-:W-:Y:S02]  /*0420*/  LOP3.LUT R99, R17, 0x1c, R4.reuse, 0xfe, !PT ;  /* 0x0000001c11637812 */ /* 0x100fe400078efe04 */
[----:B------:R-:W-:Y:S02]  /*0430*/  LOP3.LUT R180, R81, R32, RZ, 0xfc, !PT ;  /* 0x0000002051b47212 */ /* 0x000fe400078efcff */
[----:B------:R-:W-:Y:S02]  /*0440*/  SHF.L.U32 R77, R107, 0x8, RZ ;  /* 0x000000086b4d7819 */ /* 0x000fe400000006ff */
[----:B------:R-:W-:Y:S02]  /*0450*/  LOP3.LUT R87, R17, 0x1a, R4, 0xfe, !PT ;  /* 0x0000001a11577812 */ /* 0x000fe400078efe04 */
[----:B------:R-:W-:-:S02]  /*0460*/  LOP3.LUT R203, R203, R33, RZ, 0xfc, !PT ;  /* 0x00000021cbcb7212 */ /* 0x000fc400078efcff */
[----:B------:R-:W-:Y:S02]  /*0470*/  SHF.L.U64.HI R93, R85, 0x8, R0 ;  /* 0x00000008555d7819 */ /* 0x000fe40000010200 */
[-C--:B------:R-:W-:Y:S02]  /*0480*/  LOP3.LUT R197, R197, R32.reuse, RZ, 0xfc, !PT ;  /* 0x00000020c5c57212 */ /* 0x080fe400078efcff */
[----:B------:R-:W-:Y:S02]  /*0490*/  SHF.L.U32 R183, R99, 0x8, RZ ;  /* 0x0000000863b77819 */ /* 0x000fe400000006ff */
[----:B------:R-:W-:Y:S02]  /*04a0*/  LOP3.LUT R97, R17, 0x20, R4, 0xfe, !PT ;  /* 0x0000002011617812 */ /* 0x000fe400078efe04 */
[----:B------:R-:W-:Y:S02]  /*04b0*/  LOP3.LUT R162, R77, R32, RZ, 0xfc, !PT ;  /* 0x000000204da27212 */ /* 0x000fe400078efcff */
[----:B------:R-:W-:-:S02]  /*04c0*/  SHF.L.U32 R91, R87, 0x8, RZ ;  /* 0x00000008575b7819 */ /* 0x000fc400000006ff */
[----:B------:R-:W-:Y:S02]  /*04d0*/  LOP3.LUT R196, R93, R33, RZ, 0xfc, !PT ;  /* 0x000000215dc47212 */ /* 0x000fe400078efcff */
[----:B------:R-:W-:Y:S02]  /*04e0*/  SHF.L.U64.HI R89, R99, 0x8, R0 ;  /* 0x0000000863597819 */ /* 0x000fe40000010200 */
[-C--:B------:R-:W-:Y:S02]  /*04f0*/  LOP3.LUT R183, R183, R32.reuse, RZ, 0xfc, !PT ;  /* 0x00000020b7b77212 */ /* 0x080fe400078efcff */
[----:B------:R-:W-:Y:S02]  /*0500*/  SHF.L.U32 R177, R97, 0x8, RZ ;  /* 0x0000000861b17819 */ /* 0x000fe400000006ff */
[----:B------:R-:W-:Y:S02]  /*0510*/  LOP3.LUT R109, R17, 0x24, R4, 0xfe, !PT ;  /* 0x00000024116d7812 */ /* 0x000fe400078efe04 */
[----:B------:R-:W-:-:S02]  /*0520*/  LOP3.LUT R194, R91, R32, RZ, 0xfc, !PT ;  /* 0x000000205bc27212 */ /* 0x000fc400078efcff */
[----:B------:R-:W-:Y:S02]  /*0530*/  LOP3.LUT R83, R17, 0x16, R4, 0xfe, !PT ;  /* 0x0000001611537812 */ /* 0x000fe400078efe04 */
[----:B------:R-:W-:Y:S02]  /*0540*/  LOP3.LUT R182, R89, R33, RZ, 0xfc, !PT ;  /* 0x0000002159b67212 */ /* 0x000fe400078efcff */
[----:B------:R-:W-:Y:S02]  /*0550*/  SHF.L.U64.HI R79, R97, 0x8, R0 ;  /* 0x00000008614f7819 */ /* 0x000fe40000010200 */
[----:B------:R-:W-:Y:S02]  /*0560*/  LOP3.LUT R177, R177, R32, RZ, 0xfc, !PT ;  /* 0x00000020b1b17212 */ /* 0x000fe400078efcff */
[----:B------:R-:W-:Y:S02]  /*0570*/  SHF.L.U32 R31, R109, 0x8, RZ ;  /* 0x000000086d1f7819 */ /* 0x000fe400000006ff */
[----:B------:R-:W-:-:S02]  /*0580*/  LOP3.LUT R119, R17, 0x28, R4, 0xfe, !PT ;  /* 0x0000002811777812 */ /* 0x000fc400078efe04 */
[--C-:B------:R-:W-:Y:S02]  /*0590*/  SHF.L.U64.HI R101, R83, 0x8, R0.reuse ;  /* 0x0000000853657819 */ /* 0x100fe40000010200 */
[----:B------:R-:W-:Y:S02]  /*05a0*/  LOP3.LUT R176, R79, R33, RZ, 0xfc, !PT ;  /* 0x000000214fb07212 */ /* 0x000fe400078efcff */
[----:B------:R-:W-:Y:S02]  /*05b0*/  SHF.L.U64.HI R69, R109, 0x8, R0 ;  /* 0x000000086d457819 */ /* 0x000fe40000010200 */
[----:B------:R-:W-:Y:S02]  /*05c0*/  LOP3.LUT R160, R31, R32, RZ, 0xfc, !PT ;  /* 0x000000201fa07212 */ /* 0x000fe400078efcff */
[----:B------:R-:W-:Y:S02]  /*05d0*/  SHF.L.U32 R27, R119, 0x8, RZ ;  /* 0x00000008771b7819 */ /* 0x000fe400000006ff */
[----:B------:R-:W-:-:S02]  /*05e0*/  LOP3.LUT R123, R17, 0x2c, R4, 0xfe, !PT ;  /* 0x0000002c117b7812 */ /* 0x000fc400078efe04 */
[-C--:B------:R-:W-:Y:S02]  /*05f0*/  LOP3.LUT R200, R101, R33.reuse, RZ, 0xfc, !PT ;  /* 0x0000002165c87212 */ /* 0x080fe400078efcff */
[----:B------:R-:W-:Y:S02]  /*0600*/  LOP3.LUT R31, R69, R33, RZ, 0xfc, !PT ;  /* 0x00000021451f7212 */ /* 0x000fe400078efcff */
[----:B------:R-:W-:Y:S02]  /*0610*/  SHF.L.U64.HI R65, R119, 0x8, R0 ;  /* 0x0000000877417819 */ /* 0x000fe40000010200 */
[----:B------:R-:W-:Y:S02]  /*0620*/  LOP3.LUT R28, R27, R32, RZ, 0xfc, !PT ;  /* 0x000000201b1c7212 */ /* 0x000fe400078efcff */
[----:B------:R-:W-:Y:S02]  /*0630*/  SHF.L.U32 R23, R123, 0x8, RZ ;  /* 0x000000087b177819 */ /* 0x000fe400000006ff */
[----:B------:R-:W-:-:S02]  /*0640*/  LOP3.LUT R127, R17, 0x6, R4, 0xfe, !PT ;  /* 0x00000006117f7812 */ /* 0x000fc400078efe04 */
[----:B------:R-:W-:Y:S02]  /*0650*/  LOP3.LUT R27, R65, R33, RZ, 0xfc, !PT ;  /* 0x00000021411b7212 */ /* 0x000fe400078efcff */
[----:B------:R-:W-:Y:S02]  /*0660*/  SHF.L.U64.HI R61, R123, 0x8, R0 ;  /* 0x000000087b3d7819 */ /* 0x000fe40000010200 */
[----:B------:R-:W-:Y:S02]  /*0670*/  LOP3.LUT R24, R23, R32, RZ, 0xfc, !PT ;  /* 0x0000002017187212 */ /* 0x000fe400078efcff */
[----:B------:R-:W-:Y:S02]  /*0680*/  SHF.L.U32 R45, R131, 0x8, RZ ;  /* 0x00000008832d7819 */ /* 0x000fe400000006ff */
[----:B------:R-:W-:Y:S02]  /*0690*/  LOP3.LUT R135, R17, 0x34, R4, 0xfe, !PT ;  /* 0x0000003411877812 */ /* 0x000fe400078efe04 */
[----:B------:R-:W-:-:S02]  /*06a0*/  SHF.L.U32 R125, R127, 0x8, RZ ;  /* 0x000000087f7d7819 */ /* 0x000fc400000006ff */
[----:B------:R-:W-:Y:S02]  /*06b0*/  LOP3.LUT R23, R61, R33, RZ, 0xfc, !PT ;  /* 0x000000213d177212 */ /* 0x000fe400078efcff */
[-C--:B------:R-:W-:Y:S02]  /*06c0*/  LOP3.LUT R20, R45, R32.reuse, RZ, 0xfc, !PT ;  /* 0x000000202d147212 */ /* 0x080fe400078efcff */
[----:B------:R-:W-:Y:S02]  /*06d0*/  SHF.L.U32 R15, R135, 0x8, RZ ;  /* 0x00000008870f7819 */ /* 0x000fe400000006ff */
[----:B------:R-:W-:Y:S02]  /*06e0*/  LOP3.LUT R143, R17, 0x38, R4, 0xfe, !PT ;  /* 0x00000038118f7812 */ /* 0x000fe400078efe04 */
[----:B------:R-:W-:Y:S02]  /*06f0*/  LOP3.LUT R224, R125, R32, RZ, 0xfc, !PT ;  /* 0x000000207de07212 */ /* 0x000fe400078efcff */
[----:B------:R-:W-:-:S02]  /*0700*/  SHF.L.U64.HI R51, R135, 0x8, R0 ;  /* 0x0000000887337819 */ /* 0x000fc40000010200 */
[----:B------:R-:W-:Y:S02]  /*0710*/  LOP3.LUT R14, R15, R32, RZ, 0xfc, !PT ;  /* 0x000000200f0e7212 */ /* 0x000fe400078efcff */
[----:B------:R-:W-:Y:S02]  /*0720*/  LOP3.LUT R155, R17, 0x3c, R4, 0xfe, !PT ;  /* 0x0000003c119b7812 */ /* 0x000fe400078efe04 */
[----:B------:R-:W-:Y:S02]  /*0730*/  LOP3.LUT R15, R51, R33, RZ, 0xfc, !PT ;  /* 0x00000021330f7212 */ /* 0x000fe400078efcff */
[----:B------:R-:W-:Y:S02]  /*0740*/  SHF.L.U64.HI R47, R143, 0x8, R0 ;  /* 0x000000088f2f7819 */ /* 0x000fe40000010200 */
[----:B------:R-:W-:Y:S02]  /*0750*/  SHF.L.U32 R39, R155, 0x8, RZ ;  /* 0x000000089b277819 */ /* 0x000fe400000006ff */
[----:B------:R-:W-:-:S02]  /*0760*/  LOP3.LUT R139, R17, 0x2, R4, 0xfe, !PT ;  /* 0x00000002118b7812 */ /* 0x000fc400078efe04 */
[----:B------:R-:W-:Y:S02]  /*0770*/  LOP3.LUT R8, R47, R33, RZ, 0xfc, !PT ;  /* 0x000000212f087212 */ /* 0x000fe400078efcff */
[----:B------:R-:W-:Y:S02]  /*0780*/  SHF.L.U64.HI R41, R155, 0x8, R0 ;  /* 0x000000089b297819 */ /* 0x000fe40000010200 */
[C---:B------:R-:W-:Y:S02]  /*0790*/  ISETP.GE.U32.AND P6, PT, R139.reuse, 0xf70, PT ;  /* 0x00000f708b00780c */ /* 0x040fe40003fc6070 */
[----:B------:R-:W-:Y:S02]  /*07a0*/  SHF.L.U32 R137, R139, 0x8, RZ ;  /* 0x000000088b897819 */ /* 0x000fe400000006ff */
[C-C-:B------:R-:W-:Y:S02]  /*07b0*/  LOP3.LUT R121, R17.reuse, 0x2a, R4.reuse, 0xfe, !PT ;  /* 0x0000002a11797812 */ /* 0x140fe400078efe04 */
[----:B------:R-:W-:-:S02]  /*07c0*/  LOP3.LUT R169, R17, 0x2e, R4, 0xfe, !PT ;  /* 0x0000002e11a97812 */ /* 0x000fc400078efe04 */
[C-C-:B------:R-:W-:Y:S02]  /*07d0*/  LOP3.LUT R157, R17.reuse, 0x36, R4.reuse, 0xfe, !PT ;  /* 0x00000036119d7812 */ /* 0x140fe400078efe04 */
[C-C-:B------:R-:W-:Y:S02]  /*07e0*/  LOP3.LUT R167, R17.reuse, 0xa, R4.reuse, 0xfe, !PT ;  /* 0x0000000a11a77812 */ /* 0x140fe400078efe04 */
[C-C-:B------:R-:W-:Y:S02]  /*07f0*/  LOP3.LUT R59, R17.reuse, 0xe, R4.reuse, 0xfe, !PT ;  /* 0x0000000e113b7812 */ /* 0x140fe400078efe04 */
[C-C-:B------:R-:W-:Y:S02]  /*0800*/  LOP3.LUT R75, R17.reuse, 0x12, R4.reuse, 0xfe, !PT ;  /* 0x00000012114b7812 */ /* 0x140fe400078efe04 */
[C-C-:B------:R-:W-:Y:S02]  /*0810*/  LOP3.LUT R145, R17.reuse, 0x3a, R4.reuse, 0xfe, !PT ;  /* 0x0000003a11917812 */ /* 0x140fe400078efe04 */
[----:B------:R-:W-:-:S02]  /*0820*/  LOP3.LUT R159, R17, 0x3e, R4, 0xfe, !PT ;  /* 0x0000003e119f7812 */ /* 0x000fc400078efe04 */
[----:B------:R-:W-:Y:S02]  /*0830*/  P2R R227, PR, RZ, 0x1 ;  /* 0x00000001ffe37803 */ /* 0x000fe40000000000 */
[----:B------:R-:W-:Y:S02]  /*0840*/  SHF.L.U64.HI R139, R139, 0x8, R0 ;  /* 0x000000088b8b7819 */ /* 0x000fe40000010200 */
[----:B------:R-:W-:Y:S02]  /*0850*/  LOP3.LUT R186, R137, R32, RZ, 0xfc, !PT ;  /* 0x0000002089ba7212 */ /* 0x000fe400078efcff */
[----:B------:R-:W-:Y:S02]  /*0860*/  ISETP.GE.U32.AND.EX P0, PT, R0, RZ, PT, P6 ;  /* 0x000000ff0000720c */ /* 0x000fe40003f06160 */
[----:B------:R-:W-:Y:S02]  /*0870*/  ISETP.GE.U32.AND P1, PT, R127, 0xf70, PT ;  /* 0x00000f707f00780c */ /* 0x000fe40003f26070 */
[----:B------:R-:W-:-:S02]  /*0880*/  SHF.L.U32 R25, R121, 0x8, RZ ;  /* 0x0000000879197819 */ /* 0x000fc400000006ff */
[----:B------:R-:W-:Y:S02]  /*0890*/  SHF.L.U32 R21, R169, 0x8, RZ ;  /* 0x00000008a9157819 */ /* 0x000fe400000006ff */
[----:B------:R-:W-:Y:S02]  /*08a0*/  SHF.L.U32 R11, R157, 0x8, RZ ;  /* 0x000000089d0b7819 */ /* 0x000fe400000006ff */
[--C-:B------:R-:W-:Y:S02]  /*08b0*/  SHF.L.U64.HI R127, R127, 0x8, R0.reuse ;  /* 0x000000087f7f7819 */ /* 0x100fe40000010200 */
[C---:B------:R-:W-:Y:S02]  /*08c0*/  SHF.L.U32 R217, R167.reuse, 0x8, RZ ;  /* 0x00000008a7d97819 */ /* 0x040fe400000006ff */
[----:B------:R-:W-:Y:S02]  /*08d0*/  SHF.L.U64.HI R117, R167, 0x8, R0 ;  /* 0x00000008a7757819 */ /* 0x000fe40000010200 */
[----:B------:R-:W-:-:S02]  /*08e0*/  SHF.L.U32 R211, R59, 0x8, RZ ;  /* 0x000000083bd37819 */ /* 0x000fc400000006ff */
[--C-:B------:R-:W-:Y:S02]  /*08f0*/  SHF.L.U64.HI R113, R59, 0x8, R0.reuse ;  /* 0x000000083b717819 */ /* 0x100fe40000010200 */
[C---:B------:R-:W-:Y:S02]  /*0900*/  SHF.L.U32 R205, R75.reuse, 0x8, RZ ;  /* 0x000000084bcd7819 */ /* 0x040fe400000006ff */
[--C-:B------:R-:W-:Y:S02]  /*0910*/  SHF.L.U64.HI R103, R75, 0x8, R0.reuse ;  /* 0x000000084b677819 */ /* 0x100fe40000010200 */
[----:B------:R-:W-:Y:S02]  /*0920*/  SHF.L.U32 R199, R83, 0x8, RZ ;  /* 0x0000000853c77819 */ /* 0x000fe400000006ff */
[--C-:B------:R-:W-:Y:S02]  /*0930*/  SHF.L.U64.HI R185, R87, 0x8, R0.reuse ;  /* 0x0000000857b97819 */ /* 0x100fe40000010200 */
[----:B------:R-:W-:-:S02]  /*0940*/  SHF.L.U64.HI R179, R95, 0x8, R0 ;  /* 0x000000085fb37819 */ /* 0x000fc40000010200 */
[--C-:B------:R-:W-:Y:S02]  /*0950*/  SHF.L.U64.HI R161, R107, 0x8, R0.reuse ;  /* 0x000000086ba17819 */ /* 0x100fe40000010200 */
[--C-:B------:R-:W-:Y:S02]  /*0960*/  SHF.L.U64.HI R63, R121, 0x8, R0.reuse ;  /* 0x00000008793f7819 */ /* 0x100fe40000010200 */
[--C-:B------:R-:W-:Y:S02]  /*0970*/  SHF.L.U64.HI R57, R169, 0x8, R0.reuse ;  /* 0x00000008a9397819 */ /* 0x100fe40000010200 */
[----:B------:R-:W-:Y:S02]  /*0980*/  SHF.L.U32 R19, R133, 0x8, RZ ;  /* 0x0000000885137819 */ /* 0x000fe400000006ff */
[----:B------:R-:W-:Y:S02]  /*0990*/  SHF.L.U64.HI R49, R157, 0x8, R0 ;  /* 0x000000089d317819 */ /* 0x000fe40000010200 */
[----:B------:R-:W-:-:S02]  /*09a0*/  SHF.L.U32 R13, R145, 0x8, RZ ;  /* 0x00000008910d7819 */ /* 0x000fc400000006ff */
[--C-:B------:R-:W-:Y:S02]  /*09b0*/  SHF.L.U64.HI R43, R145, 0x8, R0.reuse ;  /* 0x00000008912b7819 */ /* 0x100fe40000010200 */
[----:B------:R-:W-:Y:S02]  /*09c0*/  SHF.L.U64.HI R37, R159, 0x8, R0 ;  /* 0x000000089f257819 */ /* 0x000fe40000010200 */
[----:B------:R-:W-:Y:S02]  /*09d0*/  LOP3.LUT R38, R139, R33, RZ, 0xfc, !PT ;  /* 0x000000218b267212 */ /* 0x000fe400078efcff */
[-C--:B------:R-:W-:Y:S02]  /*09e0*/  LOP3.LUT R26, R25, R32.reuse, RZ, 0xfc, !PT ;  /* 0x00000020191a7212 */ /* 0x080fe400078efcff */
[-C--:B------:R-:W-:Y:S02]  /*09f0*/  LOP3.LUT R22, R21, R32.reuse, RZ, 0xfc, !PT ;  /* 0x0000002015167212 */ /* 0x080fe400078efcff */
[----:B------:R-:W-:-:S02]  /*0a00*/  LOP3.LUT R10, R11, R32, RZ, 0xfc, !PT ;  /* 0x000000200b0a7212 */ /* 0x000fc400078efcff */
[-C--:B------:R-:W-:Y:S02]  /*0a10*/  LOP3.LUT R222, R127, R33.reuse, RZ, 0xfc, !PT ;  /* 0x000000217fde7212 */ /* 0x080fe400078efcff */
[-C--:B------:R-:W-:Y:S02]  /*0a20*/  LOP3.LUT R217, R217, R32.reuse, RZ, 0xfc, !PT ;  /* 0x00000020d9d97212 */ /* 0x080fe400078efcff */
[-C--:B------:R-:W-:Y:S02]  /*0a30*/  LOP3.LUT R218, R117, R33.reuse, RZ, 0xfc, !PT ;  /* 0x0000002175da7212 */ /* 0x080fe400078efcff */
[-C--:B------:R-:W-:Y:S02]  /*0a40*/  LOP3.LUT R211, R211, R32.reuse, RZ, 0xfc, !PT ;  /* 0x00000020d3d37212 */ /* 0x080fe400078efcff */
[----:B------:R-:W-:Y:S02]  /*0a50*/  LOP3.LUT R212, R113, R33, RZ, 0xfc, !PT ;  /* 0x0000002171d47212 */ /* 0x000fe400078efcff */
[----:B------:R-:W-:-:S02]  /*0a60*/  LOP3.LUT R205, R205, R32, RZ, 0xfc, !PT ;  /* 0x00000020cdcd7212 */ /* 0x000fc400078efcff */
[-C--:B------:R-:W-:Y:S02]  /*0a70*/  LOP3.LUT R206, R103, R33.reuse, RZ, 0xfc, !PT ;  /* 0x0000002167ce7212 */ /* 0x080fe400078efcff */
[-C--:B------:R-:W-:Y:S02]  /*0a80*/  LOP3.LUT R199, R199, R32.reuse, RZ, 0xfc, !PT ;  /* 0x00000020c7c77212 */ /* 0x080fe400078efcff */
[-C--:B------:R-:W-:Y:S02]  /*0a90*/  LOP3.LUT R185, R185, R33.reuse, RZ, 0xfc, !PT ;  /* 0x00000021b9b97212 */ /* 0x080fe400078efcff */
[-C--:B------:R-:W-:Y:S02]  /*0aa0*/  LOP3.LUT R179, R179, R33.reuse, RZ, 0xfc, !PT ;  /* 0x00000021b3b37212 */ /* 0x080fe400078efcff */
[-C--:B------:R-:W-:Y:S02]  /*0ab0*/  LOP3.LUT R161, R161, R33.reuse, RZ, 0xfc, !PT ;  /* 0x00000021a1a17212 */ /* 0x080fe400078efcff */
[-C--:B------:R-:W-:Y:S01]  /*0ac0*/  LOP3.LUT R25, R63, R33.reuse, RZ, 0xfc, !PT ;  /* 0x000000213f197212 */ /* 0x080fe200078efcff */
[--C-:B--2---:R-:W-:Y:S01]  /*0ad0*/  HADD2.F32 R236, -RZ, R232.reuse.H1_H1 ;  /* 0x300000e8ffec7230 */ /* 0x104fe20000004100 */
[-C--:B------:R-:W-:Y:S01]  /*0ae0*/  LOP3.LUT R21, R57, R33.reuse, RZ, 0xfc, !PT ;  /* 0x0000002139157212 */ /* 0x080fe200078efcff */
[----:B------:R-:W-:Y:S01]  /*0af0*/  HADD2.F32 R158, -RZ, R232.H0_H0 ;  /* 0x200000e8ff9e7230 */ /* 0x000fe20000004100 */
[----:B------:R-:W-:Y:S01]  /*0b00*/  LOP3.LUT R19, R19, R32, RZ, 0xfc, !PT ;  /* 0x0000002013137212 */ /* 0x000fe200078efcff */
[--C-:B------:R-:W-:Y:S01]  /*0b10*/  HADD2.F32 R174, -RZ, R233.reuse.H0_H0 ;  /* 0x200000e9ffae7230 */ /* 0x100fe20000004100 */
[----:B------:R-:W-:Y:S01]  /*0b20*/  FMUL R7, R236, R236 ;  /* 0x000000ecec077220 */ /* 0x000fe20000400000 */
[----:B------:R-:W-:Y:S01]  /*0b30*/  HADD2.F32 R232, -RZ, R233.H1_H1 ;  /* 0x300000e9ffe87230 */ /* 0x000fe20000004100 */
[-C--:B------:R-:W-:Y:S01]  /*0b40*/  LOP3.LUT R11, R49, R33.reuse, RZ, 0xfc, !PT ;  /* 0x00000021310b7212 */ /* 0x080fe200078efcff */
[--C-:B------:R-:W-:Y:S01]  /*0b50*/  HADD2.F32 R156, -RZ, R234.reuse.H0_H0 ;  /* 0x200000eaff9c7230 */ /* 0x100fe20000004100 */
[----:B------:R-:W-:Y:S01]  /*0b60*/  FFMA R7, R158, R158, R7 ;  /* 0x0000009e9e077223 */ /* 0x000fe20000000007 */
[----:B------:R-:W-:Y:S01]  /*0b70*/  HADD2.F32 R234, -RZ, R234.H1_H1 ;  /* 0x300000eaffea7230 */ /* 0x000fe20000004100 */
[----:B------:R-:W-:Y:S01]  /*0b80*/  LOP3.LUT R13, R13, R32, RZ, 0xfc, !PT ;  /* 0x000000200d0d7212 */ /* 0x000fe200078efcff */
[--C-:B------:R-:W-:Y:S01]  /*0b90*/  HADD2.F32 R230, -RZ, R235.reuse.H0_H0 ;  /* 0x200000ebffe67230 */ /* 0x100fe20000004100 */
[----:B------:R-:W-:Y:S01]  /*0ba0*/  FFMA R7, R174, R174, R7 ;  /* 0x000000aeae077223 */ /* 0x000fe20000000007 */
[----:B------:R-:W-:Y:S01]  /*0bb0*/  HADD2.F32 R154, -RZ, R235.H1_H1 ;  /* 0x300000ebff9a7230 */ /* 0x000fe20000004100 */
[----:B------:R-:W-:-:S02]  /*0bc0*/  LOP3.LUT R4, R37, R33, RZ, 0xfc, !PT ;  /* 0x0000002125047212 */ /* 0x000fc400078efcff */
[----:B------:R-:W-:Y:S01]  /*0bd0*/  FFMA R7, R232, R232, R7 ;  /* 0x000000e8e8077223 */ /* 0x000fe20000000007 */
[----:B------:R-:W-:-:S03]  /*0be0*/  P2R R226, PR, RZ, 0x1 ;  /* 0x00000001ffe27803 */ /* 0x000fc60000000000 */
[----:B------:R-:W-:-:S04]  /*0bf0*/  FFMA R7, R156, R156, R7 ;  /* 0x0000009c9c077223 */ /* 0x000fc80000000007 */
[----:B------:R-:W-:-:S04]  /*0c00*/  FFMA R7, R234, R234, R7 ;  /* 0x000000eaea077223 */ /* 0x000fc80000000007 */
[----:B------:R-:W-:-:S04]  /*0c10*/  FFMA R7, R230, R230, R7 ;  /* 0x000000e6e6077223 */ /* 0x000fc80000000007 */
[----:B------:R-:W-:-:S05]  /*0c20*/  FFMA R7, R154, R154, R7 ;  /* 0x0000009a9a077223 */ /* 0x000fca0000000007 */
[----:B------:R-:W0:Y:S02]  /*0c30*/  SHFL.BFLY PT, R2, R7, 0x8, 0x1f ;  /* 0x0d001f0007027f89 */ /* 0x000e2400000e0000 */
[----:B0-----:R-:W-:Y:S01]  /*0c40*/  FADD R2, R7, R2 ;  /* 0x0000000207027221 */ /* 0x001fe20000000000 */
[----:B------:R-:W-:-:S04]  /*0c50*/  SHF.L.U32 R7, R143, 0x8, RZ ;  /* 0x000000088f077819 */ /* 0x000fc800000006ff */
[----:B------:R-:W0:Y:S01]  /*0c60*/  SHFL.BFLY PT, R3, R2, 0x4, 0x1f ;  /* 0x0c801f0002037f89 */ /* 0x000e2200000e0000 */
[----:B------:R-:W-:Y:S01]  /*0c70*/  LOP3.LUT R7, R7, R32, RZ, 0xfc, !PT ;  /* 0x0000002007077212 */ /* 0x000fe200078efcff */
[----:B0-----:R-:W-:Y:S01]  /*0c80*/  FADD R3, R2, R3 ;  /* 0x0000000302037221 */ /* 0x001fe20000000000 */
[----:B------:R-:W-:-:S04]  /*0c90*/  LOP3.LUT R2, R41, R33, RZ, 0xfc, !PT ;  /* 0x0000002129027212 */ /* 0x000fc800078efcff */
[----:B------:R-:W0:Y:S02]  /*0ca0*/  SHFL.BFLY PT, R6, R3, 0x2, 0x1f ;  /* 0x0c401f0003067f89 */ /* 0x000e2400000e0000 */
[----:B0-----:R-:W-:Y:S01]  /*0cb0*/  FADD R6, R3, R6 ;  /* 0x0000000603067221 */ /* 0x001fe20000000000 */
[----:B------:R-:W-:-:S04]  /*0cc0*/  SHF.L.U32 R3, R159, 0x8, RZ ;  /* 0x000000089f037819 */ /* 0x000fc800000006ff */
[----:B------:R-:W0:Y:S01]  /*0cd0*/  SHFL.BFLY PT, R9, R6, 0x1, 0x1f ;  /* 0x0c201f0006097f89 */ /* 0x000e2200000e0000 */
[-C--:B------:R-:W-:Y:S01]  /*0ce0*/  LOP3.LUT R3, R3, R32.reuse, RZ, 0xfc, !PT ;  /* 0x0000002003037212 */ /* 0x080fe200078efcff */
[----:B0-----:R-:W-:Y:S01]  /*0cf0*/  FADD R9, R6, R9 ;  /* 0x0000000906097221 */ /* 0x001fe20000000000 */
[----:B------:R-:W-:-:S03]  /*0d00*/  LOP3.LUT R6, R39, R32, RZ, 0xfc, !PT ;  /* 0x0000002027067212 */ /* 0x000fc600078efcff */
[----:B------:R-:W-:-:S04]  /*0d10*/  FADD R9, R9, c[0x0][0x178] ;  /* 0x00005e0009097621 */ /* 0x000fc80000000000 */
[----:B------:R0:W1:Y:S02]  /*0d20*/  MUFU.SQRT R35, R9 ;  /* 0x0000000900237308 */ /* 0x0000640000002000 */
[----:B0-----:R-:W-:Y:S02]  /*0d30*/  LOP3.LUT R9, R43, R33, RZ, 0xfc, !PT ;  /* 0x000000212b097212 */ /* 0x001fe400078efcff */
[----:B------:R-:W-:Y:S01]  /*0d40*/  CS2R R32, SRZ ;  /* 0x0000000000207805 */ /* 0x000fe2000001ff00 */
[C---:B-1----:R-:W-:Y:S02]  /*0d50*/  FSETP.GT.AND P3, PT, R35.reuse, 8.50705917302346158658e+37, PT ;  /* 0x7e8000002300780b */ /* 0x042fe40003f64000 */
[----:B------:R-:W-:Y:S02]  /*0d60*/  FSETP.GEU.AND P2, PT, R35, 1.175494350822287508e-38, PT ;  /* 0x008000002300780b */ /* 0x000fe40003f4e000 */
[----:B------:R-:W-:-:S09]  /*0d70*/  FSEL R36, R12, 1, P3 ;  /* 0x3f8000000c247808 */ /* 0x000fd20001800000 */
[----:B------:R-:W-:Y:S01]  /*0d80*/  @P3 FMUL R35, R35, 0.25 ;  /* 0x3e80000023233820 */ /* 0x000fe20000400000 */
[----:B------:R-:W-:Y:S01]  /*0d90*/  IADD3 R44, P3, R186, c[0x0][0x160], RZ ;  /* 0x00005800ba2c7a10 */ /* 0x000fe20007f7e0ff */
[----:B------:R-:W-:Y:S02]  /*0da0*/  @!P2 FMUL R36, R36, 16777216 ;  /* 0x4b8000002424a820 */ /* 0x000fe40000400000 */
[----:B------:R-:W-:Y:S01]  /*0db0*/  @!P2 FMUL R35, R35, 16777216 ;  /* 0x4b8000002323a820 */ /* 0x000fe20000400000 */
[----:B------:R-:W-:Y:S02]  /*0dc0*/  IADD3 R52, P2, R228, c[0x0][0x160], RZ ;  /* 0x00005800e4347a10 */ /* 0x000fe40007f5e0ff */
[----:B------:R-:W-:Y:S01]  /*0dd0*/  IADD3.X R45, R38, c[0x0][0x164], RZ, P3, !PT ;  /* 0x00005900262d7a10 */ /* 0x000fe20001ffe4ff */
[----:B------:R-:W0:Y:S01]  /*0de0*/  MUFU.RCP R163, R35 ;  /* 0x0000002300a37308 */ /* 0x000e220000001000 */
[----:B------:R-:W-:Y:S02]  /*0df0*/  IADD3.X R53, R225, c[0x0][0x164], RZ, P2, !PT ;  /* 0x00005900e1357a10 */ /* 0x000fe400017fe4ff */
[----:B------:R-:W-:-:S02]  /*0e00*/  IADD3 R54, P2, R221, c[0x0][0x160], RZ ;  /* 0x00005800dd367a10 */ /* 0x000fc40007f5e0ff */
[----:B------:R-:W-:Y:S02]  /*0e10*/  IADD3 R56, P3, R224, c[0x0][0x160], RZ ;  /* 0x00005800e0387a10 */ /* 0x000fe40007f7e0ff */
[----:B------:R-:W-:Y:S02]  /*0e20*/  IADD3.X R55, R219, c[0x0][0x164], RZ, P2, !PT ;  /* 0x00005900db377a10 */ /* 0x000fe400017fe4ff */
[----:B------:R-:W-:Y:S02]  /*0e30*/  IADD3 R66, P2, R214, c[0x0][0x160], RZ ;  /* 0x00005800d6427a10 */ /* 0x000fe40007f5e0ff */
[----:B------:R-:W-:Y:S02]  /*0e40*/  IADD3.X R57, R222, c[0x0][0x164], RZ, P3, !PT ;  /* 0x00005900de397a10 */ /* 0x000fe40001ffe4ff */
[----:B------:R-:W-:Y:S02]  /*0e50*/  IADD3.X R67, R215, c[0x0][0x164], RZ, P2, !PT ;  /* 0x00005900d7437a10 */ /* 0x000fe400017fe4ff */
[----:B------:R-:W-:-:S02]  /*0e60*/  IADD3 R80, P2, R208, c[0x0][0x160], RZ ;  /* 0x00005800d0507a10 */ /* 0x000fc40007f5e0ff */
[----:B------:R-:W-:Y:S01]  /*0e70*/  ISETP.GE.U32.AND.EX P1, PT, R0, RZ, PT, P1 ;  /* 0x000000ff0000720c */ /* 0x000fe20003f26110 */
[----:B------:R-:W-:Y:S01]  /*0e80*/  CS2R R40, SRZ ;  /* 0x0000000000287805 */ /* 0x000fe2000001ff00 */
[----:B------:R-:W-:Y:S01]  /*0e90*/  IADD3.X R81, R209, c[0x0][0x164], RZ, P2, !PT ;  /* 0x00005900d1517a10 */ /* 0x000fe200017fe4ff */
[----:B------:R-:W-:Y:S01]  /*0ea0*/  CS2R R42, SRZ ;  /* 0x00000000002a7805 */ /* 0x000fe2000001ff00 */
[----:B------:R-:W-:Y:S02]  /*0eb0*/  IADD3 R76, P2, R202, c[0x0][0x160], RZ ;  /* 0x00005800ca4c7a10 */ /* 0x000fe40007f5e0ff */
[----:B------:R-:W-:Y:S01]  /*0ec0*/  ISETP.GE.U32.AND.EX P5, PT, R0, RZ, PT, P5 ;  /* 0x000000ff0000720c */ /* 0x000fe20003fa6150 */
[----:B------:R-:W-:Y:S01]  /*0ed0*/  CS2R R46, SRZ ;  /* 0x00000000002e7805 */ /* 0x000fe2000001ff00 */
[----:B------:R-:W-:Y:S01]  /*0ee0*/  IADD3.X R77, R203, c[0x0][0x164], RZ, P2, !PT ;  /* 0x00005900cb4d7a10 */ /* 0x000fe200017fe4ff */
[----:B0-----:R-:W-:Y:S01]  /*0ef0*/  FMUL R163, R163, R36 ;  /* 0x00000024a3a37220 */ /* 0x001fe20000400000 */
[----:B------:R-:W-:-:S02]  /*0f00*/  IADD3 R90, P2, R197, c[0x0][0x160], RZ ;  /* 0x00005800c55a7a10 */ /* 0x000fc40007f5e0ff */
[----:B------:R-:W-:Y:S01]  /*0f10*/  IADD3 R68, P3, R217, c[0x0][0x160], RZ ;  /* 0x00005800d9447a10 */ /* 0x000fe20007f7e0ff */
[----:B------:R0:W2:Y:S01]  /*0f20*/  @!P1 LDG.E.128 R40, [R56.64] ;  /* 0x0000000438289981 */ /* 0x0000a2000c1e1d00 */
[----:B------:R-:W-:Y:S02]  /*0f30*/  IADD3.X R91, R196, c[0x0][0x164], RZ, P2, !PT ;  /* 0x00005900c45b7a10 */ /* 0x000fe400017fe4ff */
[----:B------:R-:W-:Y:S02]  /*0f40*/  IADD3 R104, P2, R183, c[0x0][0x160], RZ ;  /* 0x00005800b7687a10 */ /* 0x000fe40007f5e0ff */
[----:B------:R-:W-:Y:S02]  /*0f50*/  IADD3.X R69, R218, c[0x0][0x164], RZ, P3, !PT ;  /* 0x00005900da457a10 */ /* 0x000fe40001ffe4ff */
        /* <DEDUP_REMOVED lines=28> */
[----:B------:R-:W-:Y:S01]  /*1120*/  CS2R R34, SRZ ;  /* 0x0000000000227805 */ /* 0x000fe2000001ff00 */
[----:B------:R-:W-:Y:S02]  /*1130*/  IADD3.X R103, R179, c[0x0][0x164], RZ, P3, !PT ;  /* 0x00005900b3677a10 */ /* 0x000fe40001ffe4ff */
[----:B------:R-:W-:Y:S02]  /*1140*/  IADD3 R116, P3, R162, c[0x0][0x160], RZ ;  /* 0x00005800a2747a10 */ /* 0x000fe40007f7e0ff */
[----:B------:R-:W-:Y:S01]  /*1150*/  IADD3 R186, P2, R186, c[0x0][0x168], RZ ;  /* 0x00005a00baba7a10 */ /* 0x000fe20007f5e0ff */
[----:B------:R1:W3:Y:S01]  /*1160*/  @!P0 LDG.E.128 R32, [R44.64] ;  /* 0x000000042c208981 */ /* 0x0002e2000c1e1d00 */
[----:B------:R-:W-:-:S02]  /*1170*/  IADD3.X R117, R161, c[0x0][0x164], RZ, P3, !PT ;  /* 0x00005900a1757a10 */ /* 0x000fc40001ffe4ff */
[----:B------:R-:W-:Y:S02]  /*1180*/  IADD3 R112, P3, R30, c[0x0][0x160], RZ ;  /* 0x000058001e707a10 */ /* 0x000fe40007f7e0ff */
[----:B------:R-:W-:Y:S02]  /*1190*/  IADD3.X R187, R38, c[0x0][0x16c], RZ, P2, !PT ;  /* 0x00005b0026bb7a10 */ /* 0x000fe400017fe4ff */
[----:B------:R-:W-:Y:S02]  /*11a0*/  IADD3.X R113, R29, c[0x0][0x164], RZ, P3, !PT ;  /* 0x000059001d717a10 */ /* 0x000fe40001ffe4ff */
[----:B------:R-:W-:Y:S02]  /*11b0*/  IADD3 R126, P3, R26, c[0x0][0x160], RZ ;  /* 0x000058001a7e7a10 */ /* 0x000fe40007f7e0ff */
[----:B------:R-:W-:Y:S02]  /*11c0*/  ISETP.GE.U32.AND.EX P0, PT, R0, RZ, PT, P4 ;  /* 0x000000ff0000720c */ /* 0x000fe40003f06140 */
[----:B------:R-:W-:-:S02]  /*11d0*/  IADD3.X R127, R25, c[0x0][0x164], RZ, P3, !PT ;  /* 0x00005900197f7a10 */ /* 0x000fc40001ffe4ff */
[----:B------:R-:W-:Y:S02]  /*11e0*/  IADD3 R136, P3, R22, c[0x0][0x160], RZ ;  /* 0x0000580016887a10 */ /* 0x000fe40007f7e0ff */
[----:B------:R-:W-:Y:S02]  /*11f0*/  ISETP.GE.U32.AND P2, PT, R165, 0xf70, PT ;  /* 0x00000f70a500780c */ /* 0x000fe40003f46070 */
[----:B------:R-:W-:Y:S02]  /*1200*/  IADD3.X R137, R21, c[0x0][0x164], RZ, P3, !PT ;  /* 0x0000590015897a10 */ /* 0x000fe40001ffe4ff */
[----:B------:R-:W-:-:S04]  /*1210*/  IADD3 R138, P3, R19, c[0x0][0x160], RZ ;  /* 0x00005800138a7a10 */ /* 0x000fc80007f7e0ff */
[----:B------:R-:W-:Y:S02]  /*1220*/  IADD3.X R139, R16, c[0x0][0x164], RZ, P3, !PT ;  /* 0x00005900108b7a10 */ /* 0x000fe40001ffe4ff */
[----:B------:R-:W-:-:S04]  /*1230*/  IADD3 R150, P3, R10, c[0x0][0x160], RZ ;  /* 0x000058000a967a10 */ /* 0x000fc80007f7e0ff */
[----:B------:R-:W-:Y:S02]  /*1240*/  IADD3.X R151, R11, c[0x0][0x164], RZ, P3, !PT ;  /* 0x000059000b977a10 */ /* 0x000fe40001ffe4ff */
[----:B------:R-:W-:-:S04]  /*1250*/  IADD3 R152, P3, R13, c[0x0][0x160], RZ ;  /* 0x000058000d987a10 */ /* 0x000fc80007f7e0ff */
[----:B------:R-:W-:Y:S02]  /*1260*/  IADD3.X R153, R9, c[0x0][0x164], RZ, P3, !PT ;  /* 0x0000590009997a10 */ /* 0x000fe40001ffe4ff */
[----:B------:R-:W-:-:S04]  /*1270*/  IADD3 R190, P3, R3, c[0x0][0x160], RZ ;  /* 0x0000580003be7a10 */ /* 0x000fc80007f7e0ff */
[----:B------:R-:W-:Y:S02]  /*1280*/  IADD3.X R191, R4, c[0x0][0x164], RZ, P3, !PT ;  /* 0x0000590004bf7a10 */ /* 0x000fe40001ffe4ff */
[----:B------:R-:W-:Y:S01]  /*1290*/  ISETP.GE.U32.AND P3, PT, R167, 0xf70, PT ;  /* 0x00000f70a700780c */ /* 0x000fe20003f66070 */
[----:B-1----:R-:W-:-:S03]  /*12a0*/  CS2R R44, SRZ ;  /* 0x00000000002c7805 */ /* 0x002fc6000001ff00 */
[C---:B------:R-:W-:Y:S02]  /*12b0*/  ISETP.GE.U32.AND.EX P3, PT, R0.reuse, RZ, PT, P3 ;  /* 0x000000ff0000720c */ /* 0x040fe40003f66130 */
[----:B------:R-:W-:Y:S01]  /*12c0*/  P2R R144, PR, RZ, 0x2 ;  /* 0x00000002ff907803 */ /* 0x000fe20000000000 */
[----:B------:R-:W-:Y:S01]  /*12d0*/  CS2R R36, SRZ ;  /* 0x0000000000247805 */ /* 0x000fe2000001ff00 */
[C---:B------:R-:W-:Y:S01]  /*12e0*/  ISETP.GE.U32.AND.EX P1, PT, R0.reuse, RZ, PT, P2 ;  /* 0x000000ff0000720c */ /* 0x040fe20003f26120 */
[----:B------:R-:W-:Y:S01]  /*12f0*/  CS2R R38, SRZ ;  /* 0x0000000000267805 */ /* 0x000fe2000001ff00 */
[----:B------:R-:W-:Y:S01]  /*1300*/  ISETP.GE.U32.AND P2, PT, R59, 0xf70, PT ;  /* 0x00000f703b00780c */ /* 0x000fe20003f46070 */
[----:B------:R-:W-:Y:S01]  /*1310*/  CS2R R48, SRZ ;  /* 0x0000000000307805 */ /* 0x000fe2000001ff00 */
[----:B------:R-:W-:Y:S01]  /*1320*/  CS2R R50, SRZ ;  /* 0x0000000000327805 */ /* 0x000fe2000001ff00 */
[----:B------:R-:W-:Y:S01]  /*1330*/  P2R R220, PR, RZ, 0x1 ;  /* 0x00000001ffdc7803 */ /* 0x000fe20000000000 */
[----:B------:R1:W4:Y:S01]  /*1340*/  @!P0 LDG.E.128 R44, [R54.64] ;  /* 0x00000004362c8981 */ /* 0x000322000c1e1d00 */
[----:B------:R-:W-:-:S02]  /*1350*/  ISETP.GE.U32.AND.EX P0, PT, R0, RZ, PT, P2 ;  /* 0x000000ff0000720c */ /* 0x000fc40003f06120 */
[----:B------:R-:W-:Y:S01]  /*1360*/  ISETP.GE.U32.AND P2, PT, R71, 0xf70, PT ;  /* 0x00000f704700780c */ /* 0x000fe20003f46070 */
[----:B------:R5:W2:Y:S01]  /*1370*/  @!P5 LDG.E.128 R36, [R52.64] ;  /* 0x000000043424d981 */ /* 0x000aa2000c1e1d00 */
[----:B------:R-:W-:-:S03]  /*1380*/  P2R R216, PR, RZ, 0x8 ;  /* 0x00000008ffd87803 */ /* 0x000fc60000000000 */
[----:B------:R0:W2:Y:S01]  /*1390*/  @!P3 LDG.E.128 R48, [R68.64] ;  /* 0x000000044430b981 */ /* 0x0000a2000c1e1d00 */
[----:B-1----:R-:W-:Y:S01]  /*13a0*/  CS2R R54, SRZ ;  /* 0x0000000000367805 */ /* 0x002fe2000001ff00 */
[C---:B------:R-:W-:Y:S01]  /*13b0*/  ISETP.GE.U32.AND.EX P3, PT, R0.reuse, RZ, PT, P2 ;  /* 0x000000ff0000720c */ /* 0x040fe20003f66120 */
[----:B-----5:R-:W-:Y:S01]  /*13c0*/  CS2R R52, SRZ ;  /* 0x0000000000347805 */ /* 0x020fe2000001ff00 */
[----:B------:R-:W-:Y:S01]  /*13d0*/  ISETP.GE.U32.AND P2, PT, R75, 0xf70, PT ;  /* 0x00000f704b00780c */ /* 0x000fe20003f46070 */
[----:B0-----:R-:W-:Y:S01]  /*13e0*/  CS2R R56, SRZ ;  /* 0x0000000000387805 */ /* 0x001fe2000001ff00 */
[----:B------:R-:W-:Y:S01]  /*13f0*/  CS2R R58, SRZ ;  /* 0x00000000003a7805 */ /* 0x000fe2000001ff00 */
[----:B------:R-:W-:Y:S02]  /*1400*/  P2R R213, PR, RZ, 0x2 ;  /* 0x00000002ffd57803 */ /* 0x000fe40000000000 */
[----:B------:R0:W5:Y:S01]  /*1410*/  @!P1 LDG.E.128 R52, [R66.64] ;  /* 0x0000000442349981 */ /* 0x000162000c1e1d00 */
[----:B------:R-:W-:-:S02]  /*1420*/  ISETP.GE.U32.AND.EX P1, PT, R0, RZ, PT, P2 ;  /* 0x000000ff0000720c */ /* 0x000fc40003f26120 */
[----:B------:R-:W-:Y:S01]  /*1430*/  ISETP.GE.U32.AND P2, PT, R73, 0xf70, PT ;  /* 0x00000f704900780c */ /* 0x000fe20003f46070 */
[----:B------:R-:W-:Y:S01]  /*1440*/  CS2R R60, SRZ ;  /* 0x00000000003c7805 */ /* 0x000fe2000001ff00 */
[----:B------:R-:W-:Y:S01]  /*1450*/  CS2R R62, SRZ ;  /* 0x00000000003e7805 */ /* 0x000fe2000001ff00 */
[----:B------:R-:W-:Y:S01]  /*1460*/  P2R R210, PR, RZ, 0x1 ;  /* 0x00000001ffd27803 */ /* 0x000fe20000000000 */
[----:B------:R1:W2:Y:S01]  /*1470*/  @!P0 LDG.E.128 R56, [R64.64] ;  /* 0x0000000440388981 */ /* 0x0002a2000c1e1d00 */
[C---:B------:R-:W-:Y:S02]  /*1480*/  ISETP.GE.U32.AND.EX P0, PT, R0.reuse, RZ, PT, P2 ;  /* 0x000000ff0000720c */ /* 0x040fe40003f06120 */
[----:B------:R-:W-:Y:S01]  /*1490*/  ISETP.GE.U32.AND P2, PT, R83, 0xf70, PT ;  /* 0x00000f705300780c */ /* 0x000fe20003f46070 */
[----:B0-----:R-:W-:Y:S01]  /*14a0*/  CS2R R66, SRZ ;  /* 0x0000000000427805 */ /* 0x001fe2000001ff00 */
[----:B------:R-:W-:Y:S01]  /*14b0*/  P2R R207, PR, RZ, 0x8 ;  /* 0x00000008ffcf7803 */ /* 0x000fe20000000000 */
[----:B------:R0:W2:Y:S01]  /*14c0*/  @!P3 LDG.E.128 R60, [R80.64] ;  /* 0x00000004503cb981 */ /* 0x0000a2000c1e1d00 */
[----:B------:R-:W-:Y:S01]  /*14d0*/  ISETP.GE.U32.AND.EX P3, PT, R0, RZ, PT, P2 ;  /* 0x000000ff0000720c */ /* 0x000fe20003f66120 */
[----:B-1----:R-:W-:Y:S01]  /*14e0*/  CS2R R64, SRZ ;  /* 0x0000000000407805 */ /* 0x002fe2000001ff00 */
[----:B------:R-:W-:Y:S01]  /*14f0*/  ISETP.GE.U32.AND P2, PT, R85, 0xf70, PT ;  /* 0x00000f705500780c */ /* 0x000fe20003f46070 */
[----:B------:R-:W-:Y:S01]  /*1500*/  CS2R R68, SRZ ;  /* 0x0000000000447805 */ /* 0x000fe2000001ff00 */
[----:B------:R-:W-:Y:S01]  /*1510*/  CS2R R70, SRZ ;  /* 0x0000000000467805 */ /* 0x000fe2000001ff00 */
[----:B------:R-:W-:-:S02]  /*1520*/  P2R R204, PR, RZ, 0x2 ;  /* 0x00000002ffcc7803 */ /* 0x000fc40000000000 */
[----:B------:R1:W2:Y:S01]  /*1530*/  @!P1 LDG.E.128 R64, [R78.64] ;  /* 0x000000044e409981 */ /* 0x0002a2000c1e1d00 */
[C---:B------:R-:W-:Y:S02]  /*1540*/  ISETP.GE.U32.AND.EX P1, PT, R0.reuse, RZ, PT, P2 ;  /* 0x000000ff0000720c */ /* 0x040fe40003f26120 */
[----:B------:R-:W-:Y:S01]  /*1550*/  ISETP.GE.U32.AND P2, PT, R87, 0xf70, PT ;  /* 0x00000f705700780c */ /* 0x000fe20003f46070 */
[----:B------:R-:W-:Y:S01]  /*1560*/  CS2R R72, SRZ ;  /* 0x0000000000487805 */ /* 0x000fe2000001ff00 */
[----:B------:R-:W-:Y:S01]  /*1570*/  CS2R R74, SRZ ;  /* 0x00000000004a7805 */ /* 0x000fe2000001ff00 */
[----:B------:R-:W-:Y:S01]  /*1580*/  P2R R201, PR, RZ, 0x1 ;  /* 0x00000001ffc97803 */ /* 0x000fe20000000000 */
[----:B------:R0:W2:Y:S01]  /*1590*/  @!P0 LDG.E.128 R68, [R76.64] ;  /* 0x000000044c448981 */ /* 0x0000a2000c1e1d00 */
[C---:B------:R-:W-:Y:S02]  /*15a0*/  ISETP.GE.U32.AND.EX P0, PT, R0.reuse, RZ, PT, P2 ;  /* 0x000000ff0000720c */ /* 0x040fe40003f06120 */
[----:B------:R-:W-:Y:S01]  /*15b0*/  ISETP.GE.U32.AND P2, PT, R99, 0xf70, PT ;  /* 0x00000f706300780c */ /* 0x000fe20003f46070 */
[----:B-1----:R-:W-:Y:S01]  /*15c0*/  CS2R R78, SRZ ;  /* 0x00000000004e7805 */ /* 0x002fe2000001ff00 */
[----:B------:R-:W-:Y:S01]  /*15d0*/  P2R R198, PR, RZ, 0x8 ;  /* 0x00000008ffc67803 */ /* 0x000fe20000000000 */
[----:B------:R1:W2:Y:S01]  /*15e0*/  @!P3 LDG.E.128 R72, [R92.64] ;  /* 0x000000045c48b981 */ /* 0x0002a2000c1e1d00 */
[----:B------:R-:W-:Y:S01]  /*15f0*/  ISETP.GE.U32.AND.EX P3, PT, R0, RZ, PT, P2 ;  /* 0x000000ff0000720c */ /* 0x000fe20003f66120 */
[----:B0-----:R-:W-:Y:S01]  /*1600*/  CS2R R76, SRZ ;  /* 0x00000000004c7805 */ /* 0x001fe2000001ff00 */
        /* <DEDUP_REMOVED lines=25> */
[----:B------:R1:W2:Y:S01]  /*17a0*/  @!P0 LDG.E.128 R92, [R100.64] ;  /* 0x00000004645c8981 */ /* 0x0002a2000c1e1d00 */
[----:B------:R-:W-:Y:S02]  /*17b0*/  P2R R164, PR, RZ, 0x1 ;  /* 0x00000001ffa47803 */ /* 0x000fe40000000000 */
[----:B------:R-:W-:Y:S01]  /*17c0*/  ISETP.GE.U32.AND.EX P0, PT, R0, RZ, PT, P2 ;  /* 0x000000ff0000720c */ /* 0x000fe20003f06120 */
[----:B0-----:R-:W-:Y:S01]  /*17d0*/  CS2R R104, SRZ ;  /* 0x0000000000687805 */ /* 0x001fe2000001ff00 */
[----:B------:R-:W-:Y:S01]  /*17e0*/  CS2R R106, SRZ ;  /* 0x00000000006a7805 */ /* 0x000fe2000001ff00 */
[----:B------:R-:W-:-:S02]  /*17f0*/  ISETP.GE.U32.AND P2, PT, R119, 0xf70, PT ;  /* 0x00000f707700780c */ /* 0x000fc40003f46070 */
[----:B------:R-:W-:Y:S02]  /*1800*/  P2R R167, PR, RZ, 0x1 ;  /* 0x00000001ffa77803 */ /* 0x000fe40000000000 */
[----:B------:R-:W-:-:S06]  /*1810*/  P2R R223, PR, RZ, 0x20 ;  /* 0x00000020ffdf7803 */ /* 0x000fcc0000000000 */
[----:B------:R0:W2:Y:S01]  /*1820*/  @!P0 LDG.E.128 R104, [R112.64] ;  /* 0x0000000470688981 */ /* 0x0000a2000c1e1d00 */
[C---:B------:R-:W-:Y:S02]  /*1830*/  ISETP.GE.U32.AND.EX P0, PT, R0.reuse, RZ, PT, P2 ;  /* 0x000000ff0000720c */ /* 0x040fe40003f06120 */
[----:B------:R-:W-:Y:S01]  /*1840*/  ISETP.GE.U32.AND P5, PT, R121, 0xf70, PT ;  /* 0x00000f707900780c */ /* 0x000fe20003fa6070 */
[----:B------:R-:W-:Y:S01]  /*1850*/  CS2R R108, SRZ ;  /* 0x00000000006c7805 */ /* 0x000fe2000001ff00 */
[----:B------:R-:W-:Y:S01]  /*1860*/  CS2R R110, SRZ ;  /* 0x00000000006e7805 */ /* 0x000fe2000001ff00 */
[----:B-1----:R-:W-:Y:S01]  /*1870*/  CS2R R100, SRZ ;  /* 0x0000000000647805 */ /* 0x002fe2000001ff00 */
[----:B------:R-:W-:Y:S01]  /*1880*/  CS2R R102, SRZ ;  /* 0x0000000000667805 */ /* 0x000fe2000001ff00 */
[----:B------:R-:W-:Y:S01]  /*1890*/  ISETP.GE.U32.AND.EX P5, PT, R0, RZ, PT, P5 ;  /* 0x000000ff0000720c */ /* 0x000fe20003fa6150 */
[----:B------:R-:W-:Y:S01]  /*18a0*/  CS2R R96, SRZ ;  /* 0x0000000000607805 */ /* 0x000fe2000001ff00 */
[----:B------:R-:W-:Y:S01]  /*18b0*/  CS2R R98, SRZ ;  /* 0x0000000000627805 */ /* 0x000fe2000001ff00 */
[----:B------:R-:W-:-:S02]  /*18c0*/  ISETP.GE.U32.AND P6, PT, R133, 0xf70, PT ;  /* 0x00000f708500780c */ /* 0x000fc40003fc6070 */
[----:B------:R-:W-:Y:S01]  /*18d0*/  P2R R168, PR, RZ, 0x1 ;  /* 0x00000001ffa87803 */ /* 0x000fe20000000000 */
[----:B------:R1:W2:Y:S01]  /*18e0*/  @!P0 LDG.E.128 R108, [R128.64] ;  /* 0x00000004806c8981 */ /* 0x0002a2000c1e1d00 */
[----:B------:R-:W-:Y:S01]  /*18f0*/  ISETP.GE.U32.AND.EX P0, PT, R0, RZ, PT, P6 ;  /* 0x000000ff0000720c */ /* 0x000fe20003f06160 */
[----:B0-----:R-:W-:Y:S01]  /*1900*/  CS2R R112, SRZ ;  /* 0x0000000000707805 */ /* 0x001fe2000001ff00 */
[----:B------:R-:W-:Y:S01]  /*1910*/  P2R R165, PR, RZ, 0x8 ;  /* 0x00000008ffa57803 */ /* 0x000fe20000000000 */
[----:B------:R0:W2:Y:S01]  /*1920*/  @!P1 LDG.E.128 R100, [R114.64] ;  /* 0x0000000472649981 */ /* 0x0000a2000c1e1d00 */
[----:B------:R-:W-:-:S03]  /*1930*/  ISETP.GE.U32.AND P4, PT, R123, 0xf70, PT ;  /* 0x00000f707b00780c */ /* 0x000fc60003f86070 */
[----:B------:R1:W2:Y:S01]  /*1940*/  @!P3 LDG.E.128 R96, [R116.64] ;  /* 0x000000047460b981 */ /* 0x0002a2000c1e1d00 */
[----:B------:R-:W-:Y:S02]  /*1950*/  ISETP.GE.U32.AND P3, PT, R169, 0xf70, PT ;  /* 0x00000f70a900780c */ /* 0x000fe40003f66070 */
[----:B------:R-:W-:Y:S01]  /*1960*/  ISETP.GE.U32.AND P6, PT, R135, 0xf70, PT ;  /* 0x00000f708700780c */ /* 0x000fe20003fc6070 */
[----:B0-----:R-:W-:Y:S01]  /*1970*/  CS2R R114, SRZ ;  /* 0x0000000000727805 */ /* 0x001fe2000001ff00 */
[C---:B------:R-:W-:Y:S01]  /*1980*/  ISETP.GE.U32.AND.EX P4, PT, R0.reuse, RZ, PT, P4 ;  /* 0x000000ff0000720c */ /* 0x040fe20003f86140 */
[----:B-1----:R-:W-:Y:S01]  /*1990*/  CS2R R128, SRZ ;  /* 0x0000000000807805 */ /* 0x002fe2000001ff00 */
[----:B------:R-:W-:Y:S02]  /*19a0*/  ISETP.GE.U32.AND P2, PT, R131, 0xf70, PT ;  /* 0x00000f708300780c */ /* 0x000fe40003f46070 */
[----:B------:R-:W-:Y:S01]  /*19b0*/  ISETP.GE.U32.AND.EX P3, PT, R0, RZ, PT, P3 ;  /* 0x000000ff0000720c */ /* 0x000fe20003f66130 */
[----:B------:R-:W-:Y:S01]  /*19c0*/  CS2R R130, SRZ ;  /* 0x0000000000827805 */ /* 0x000fe2000001ff00 */
[----:B------:R0:W2:Y:S01]  /*19d0*/  @!P5 LDG.E.128 R112, [R126.64] ;  /* 0x000000047e70d981 */ /* 0x0000a2000c1e1d00 */
[----:B------:R-:W-:-:S02]  /*19e0*/  P2R R142, PR, RZ, 0x20 ;  /* 0x00000020ff8e7803 */ /* 0x000fc40000000000 */
[C---:B------:R-:W-:Y:S02]  /*19f0*/  ISETP.GE.U32.AND.EX P5, PT, R0.reuse, RZ, PT, P6 ;  /* 0x000000ff0000720c */ /* 0x040fe40003fa6160 */
[----:B------:R-:W-:Y:S01]  /*1a00*/  ISETP.GE.U32.AND P6, PT, R157, 0xf70, PT ;  /* 0x00000f709d00780c */ /* 0x000fe20003fc6070 */
[----:B------:R-:W-:Y:S01]  /*1a10*/  CS2R R116, SRZ ;  /* 0x0000000000747805 */ /* 0x000fe2000001ff00 */
[----:B------:R-:W-:Y:S01]  /*1a20*/  CS2R R118, SRZ ;  /* 0x0000000000767805 */ /* 0x000fe2000001ff00 */
[C---:B------:R-:W-:Y:S01]  /*1a30*/  ISETP.GE.U32.AND.EX P2, PT, R0.reuse, RZ, PT, P2 ;  /* 0x000000ff0000720c */ /* 0x040fe20003f46120 */
[----:B------:R1:W2:Y:S01]  /*1a40*/  @!P0 LDG.E.128 R128, [R138.64] ;  /* 0x000000048a808981 */ /* 0x0002a2000c1e1d00 */
[----:B------:R-:W-:Y:S01]  /*1a50*/  P2R R169, PR, RZ, 0x1 ;  /* 0x00000001ffa97803 */ /* 0x000fe20000000000 */
[----:B------:R-:W-:Y:S01]  /*1a60*/  CS2R R120, SRZ ;  /* 0x0000000000787805 */ /* 0x000fe2000001ff00 */
[----:B------:R-:W-:Y:S01]  /*1a70*/  CS2R R122, SRZ ;  /* 0x00000000007a7805 */ /* 0x000fe2000001ff00 */
[C---:B------:R-:W-:Y:S01]  /*1a80*/  ISETP.GE.U32.AND.EX P0, PT, R0.reuse, RZ, PT, P6 ;  /* 0x000000ff0000720c */ /* 0x040fe20003f06160 */
[----:B------:R1:W2:Y:S01]  /*1a90*/  @!P4 LDG.E.128 R116, [R124.64] ;  /* 0x000000047c74c981 */ /* 0x0002a2000c1e1d00 */
[----:B------:R-:W-:Y:S01]  /*1aa0*/  ISETP.GE.U32.AND P6, PT, R143, 0xf70, PT ;  /* 0x00000f708f00780c */ /* 0x000fe20003fc6070 */
[----:B------:R-:W-:Y:S01]  /*1ab0*/  CS2R R132, SRZ ;  /* 0x0000000000847805 */ /* 0x000fe2000001ff00 */
[----:B------:R-:W-:Y:S01]  /*1ac0*/  P2R R166, PR, RZ, 0x2 ;  /* 0x00000002ffa67803 */ /* 0x000fe20000000000 */
[----:B------:R-:W-:Y:S01]  /*1ad0*/  CS2R R134, SRZ ;  /* 0x0000000000867805 */ /* 0x000fe2000001ff00 */
[----:B0-----:R-:W-:Y:S01]  /*1ae0*/  CS2R R126, SRZ ;  /* 0x00000000007e7805 */ /* 0x001fe2000001ff00 */
[----:B------:R0:W2:Y:S01]  /*1af0*/  @!P3 LDG.E.128 R120, [R136.64] ;  /* 0x000000048878b981 */ /* 0x0000a2000c1e1d00 */
[----:B------:R-:W-:Y:S01]  /*1b00*/  ISETP.GE.U32.AND.EX P1, PT, R0, RZ, PT, P6 ;  /* 0x000000ff0000720c */ /* 0x000fe20003f26160 */
[----:B-1----:R-:W-:Y:S01]  /*1b10*/  CS2R R138, SRZ ;  /* 0x00000000008a7805 */ /* 0x002fe2000001ff00 */
[----:B------:R-:W-:Y:S01]  /*1b20*/  CS2R R124, SRZ ;  /* 0x00000000007c7805 */ /* 0x000fe2000001ff00 */
[----:B------:R-:W-:Y:S01]  /*1b30*/  ISETP.GE.U32.AND P6, PT, R145, 0xf70, PT ;  /* 0x00000f709100780c */ /* 0x000fe20003fc6070 */
[----:B------:R1:W4:Y:S01]  /*1b40*/  @!P5 LDG.E.128 R132, [R146.64] ;  /* 0x000000049284d981 */ /* 0x000322000c1e1d00 */
[----:B0-----:R-:W-:Y:S01]  /*1b50*/  CS2R R136, SRZ ;  /* 0x0000000000887805 */ /* 0x001fe2000001ff00 */
[----:B------:R-:W-:-:S02]  /*1b60*/  P2R R170, PR, RZ, 0x20 ;  /* 0x00000020ffaa7803 */ /* 0x000fc40000000000 */
[----:B------:R0:W4:Y:S01]  /*1b70*/  @!P2 LDG.E.128 R124, [R140.64] ;  /* 0x000000048c7ca981 */ /* 0x000122000c1e1d00 */
[----:B------:R-:W-:Y:S02]  /*1b80*/  ISETP.NE.AND P5, PT, R142, RZ, PT ;  /* 0x000000ff8e00720c */ /* 0x000fe40003fa5270 */
[----:B------:R-:W-:Y:S01]  /*1b90*/  P2R R171, PR, RZ, 0x1 ;  /* 0x00000001ffab7803 */ /* 0x000fe20000000000 */
[----:B------:R1:W4:Y:S01]  /*1ba0*/  @!P0 LDG.E.128 R136, [R150.64] ;  /* 0x0000000496888981 */ /* 0x000322000c1e1d00 */
[----:B------:R-:W-:Y:S01]  /*1bb0*/  CS2R R142, SRZ ;  /* 0x00000000008e7805 */ /* 0x000fe2000001ff00 */
[----:B------:R-:W-:Y:S01]  /*1bc0*/  ISETP.GE.U32.AND.EX P0, PT, R0, RZ, PT, P6 ;  /* 0x000000ff0000720c */ /* 0x000fe20003f06160 */
[----:B0-----:R-:W-:Y:S01]  /*1bd0*/  CS2R R140, SRZ ;  /* 0x00000000008c7805 */ /* 0x001fe2000001ff00 */
[----:B------:R-:W-:Y:S01]  /*1be0*/  P2R R172, PR, RZ, 0x2 ;  /* 0x00000002ffac7803 */ /* 0x000fe20000000000 */
[----:B-1----:R-:W-:-:S04]  /*1bf0*/  CS2R R146, SRZ ;  /* 0x0000000000927805 */ /* 0x002fc8000001ff00 */
[----:B------:R0:W4:Y:S01]  /*1c00*/  @!P1 LDG.E.128 R140, [R148.64] ;  /* 0x00000004948c9981 */ /* 0x000122000c1e1d00 */
[----:B------:R-:W-:Y:S02]  /*1c10*/  ISETP.NE.AND P1, PT, R144, RZ, PT ;  /* 0x000000ff9000720c */ /* 0x000fe40003f25270 */
[----:B------:R-:W-:Y:S01]  /*1c20*/  CS2R R144, SRZ ;  /* 0x0000000000907805 */ /* 0x000fe2000001ff00 */
[----:B------:R-:W-:Y:S01]  /*1c30*/  ISETP.GE.U32.AND P6, PT, R155, 0xf70, PT ;  /* 0x00000f709b00780c */ /* 0x000fe20003fc6070 */
[-C--:B------:R-:W-:Y:S01]  /*1c40*/  FMUL R158, R158, R163.reuse ;  /* 0x000000a39e9e7220 */ /* 0x080fe20000400000 */
[----:B------:R-:W-:Y:S01]  /*1c50*/  P2R R173, PR, RZ, 0x1 ;  /* 0x00000001ffad7803 */ /* 0x000fe20000000000 */
[-C--:B------:R-:W-:Y:S02]  /*1c60*/  FMUL R151, R236, R163.reuse ;  /* 0x000000a3ec977220 */ /* 0x080fe40000400000 */
[----:B------:R1:W4:Y:S01]  /*1c70*/  @!P0 LDG.E.128 R144, [R152.64] ;  /* 0x0000000498908981 */ /* 0x000322000c1e1d00 */
[----:B------:R-:W-:Y:S01]  /*1c80*/  ISETP.GE.U32.AND.EX P0, PT, R0, RZ, PT, P6 ;  /* 0x000000ff0000720c */ /* 0x000fe20003f06160 */
[-C--:B------:R-:W-:Y:S01]  /*1c90*/  FMUL R150, R156, R163.reuse ;  /* 0x000000a39c967220 */ /* 0x080fe20000400000 */
[----:B------:R-:W-:Y:S01]  /*1ca0*/  FMUL R175, R234, R163 ;  /* 0x000000a3eaaf7220 */ /* 0x000fe20000400000 */
[----:B------:R-:W-:Y:S01]  /*1cb0*/  F2FP.PACK_AB R156, R151, R158 ;  /* 0x0000009e979c723e */ /* 0x000fe200000000ff */
[----:B0-----:R-:W-:-:S03]  /*1cc0*/  CS2R R148, SRZ ;  /* 0x0000000000947805 */ /* 0x001fc6000001ff00 */
[----:B------:R-:W-:Y:S02]  /*1cd0*/  F2FP.PACK_AB R158, R175, R150 ;  /* 0x00000096af9e723e */ /* 0x000fe400000000ff */
[----:B------:R-:W-:Y:S01]  /*1ce0*/  CS2R R150, SRZ ;  /* 0x0000000000967805 */ /* 0x000fe2000001ff00 */
[----:B------:R-:W-:Y:S01]  /*1cf0*/  FMUL R157, R174, R163 ;  /* 0x000000a3ae9d7220 */ /* 0x000fe20000400000 */
[----:B------:R-:W-:-:S04]  /*1d00*/  P2R R174, PR, RZ, 0x1 ;  /* 0x00000001ffae7803 */ /* 0x000fc80000000000 */
[----:B------:R0:W4:Y:S01]  /*1d10*/  @!P0 LDG.E.128 R148, [R188.64] ;  /* 0x00000004bc948981 */ /* 0x000122000c1e1d00 */
[----:B------:R-:W-:Y:S02]  /*1d20*/  ISETP.NE.AND P0, PT, R227, RZ, PT ;  /* 0x000000ffe300720c */ /* 0x000fe40003f05270 */
[----:B------:R-:W-:Y:S01]  /*1d30*/  ISETP.GE.U32.AND P6, PT, R159, 0xf70, PT ;  /* 0x00000f709f00780c */ /* 0x000fe20003fc6070 */
[----:B------:R-:W-:-:S03]  /*1d40*/  FMUL R159, R230, R163 ;  /* 0x000000a3e69f7220 */ /* 0x000fc60000400000 */
[----:B------:R-:W-:Y:S01]  /*1d50*/  ISETP.GE.U32.AND.EX P6, PT, R0, RZ, PT, P6 ;  /* 0x000000ff0000720c */ /* 0x000fe20003fc6160 */
[-C--:B------:R-:W-:Y:S01]  /*1d60*/  FMUL R232, R232, R163.reuse ;  /* 0x000000a3e8e87220 */ /* 0x080fe20000400000 */
[----:B------:R-:W-:Y:S01]  /*1d70*/  FMUL R230, R154, R163 ;  /* 0x000000a39ae67220 */ /* 0x000fe20000400000 */
[--C-:B---3--:R-:W-:Y:S02]  /*1d80*/  HADD2.F32 R229, -RZ, R32.reuse.H1_H1 ;  /* 0x30000020ffe57230 */ /* 0x108fe40000004100 */
[----:B------:R-:W-:-:S03]  /*1d90*/  HADD2.F32 R227, -RZ, R32.H0_H0 ;  /* 0x20000020ffe37230 */ /* 0x000fc60000004100 */
[----:B------:R-:W-:Y:S01]  /*1da0*/  FMUL R32, R229, R229 ;  /* 0x000000e5e5207220 */ /* 0x000fe20000400000 */
[----:B------:R-:W-:-:S03]  /*1db0*/  HADD2.F32 R231, -RZ, R33.H0_H0 ;  /* 0x20000021ffe77230 */ /* 0x000fc60000004100 */
[----:B------:R-:W-:Y:S01]  /*1dc0*/  FFMA R32, R227, R227, R32 ;  /* 0x000000e3e3207223 */ /* 0x000fe20000000020 */
[----:B------:R-:W-:-:S03]  /*1dd0*/  HADD2.F32 R33, -RZ, R33.H1_H1 ;  /* 0x30000021ff217230 */ /* 0x000fc60000004100 */
[----:B------:R-:W-:Y:S01]  /*1de0*/  FFMA R32, R231, R231, R32 ;  /* 0x000000e7e7207223 */ /* 0x000fe20000000020 */
[----:B-1----:R-:W-:Y:S01]  /*1df0*/  CS2R R152, SRZ ;  /* 0x0000000000987805 */ /* 0x002fe2000001ff00 */
[----:B------:R-:W-:Y:S01]  /*1e00*/  CS2R R154, SRZ ;  /* 0x00000000009a7805 */ /* 0x000fe2000001ff00 */
[--C-:B------:R-:W-:Y:S01]  /*1e10*/  HADD2.F32 R233, -RZ, R34.reuse.H0_H0 ;  /* 0x20000022ffe97230 */ /* 0x100fe20000004100 */
[----:B------:R-:W-:Y:S01]  /*1e20*/  FFMA R32, R33, R33, R32 ;  /* 0x0000002121207223 */ /* 0x000fe20000000020 */
[----:B------:R-:W-:Y:S02]  /*1e30*/  F2FP.PACK_AB R157, R232, R157 ;  /* 0x0000009de89d723e */ /* 0x000fe400000000ff */
[----:B------:R-:W-:Y:S01]  /*1e40*/  F2FP.PACK_AB R159, R230, R159 ;  /* 0x0000009fe69f723e */ /* 0x000fe200000000ff */
[----:B0-----:R-:W-:Y:S01]  /*1e50*/  HADD2.F32 R189, -RZ, R34.H1_H1 ;  /* 0x30000022ffbd7230 */ /* 0x001fe20000004100 */
[----:B------:R-:W-:Y:S01]  /*1e60*/  FFMA R32, R233, R233, R32 ;  /* 0x000000e9e9207223 */ /* 0x000fe20000000020 */
[----:B------:R0:W3:Y:S04]  /*1e70*/  @!P6 LDG.E.128 R152, [R190.64] ;  /* 0x00000004be98e981 */ /* 0x0000e8000c1e1d00 */
[----:B------:R1:W-:Y:S01]  /*1e80*/  @!P0 STG.E.128 [R192.64], R156 ;  /* 0x0000009cc0008986 */ /* 0x0003e2000c101d04 */
[----:B------:R-:W-:Y:S01]  /*1e90*/  FFMA R32, R189, R189, R32 ;  /* 0x000000bdbd207223 */ /* 0x000fe20000000020 */
[----:B-1----:R-:W-:-:S02]  /*1ea0*/  HADD2.F32 R157, -RZ, R35.H0_H0 ;  /* 0x20000023ff9d7230 */ /* 0x002fc40000004100 */
[----:B------:R-:W-:-:S03]  /*1eb0*/  HADD2.F32 R35, -RZ, R35.H1_H1 ;  /* 0x30000023ff237230 */ /* 0x000fc60000004100 */
[----:B------:R-:W-:-:S04]  /*1ec0*/  FFMA R32, R157, R157, R32 ;  /* 0x0000009d9d207223 */ /* 0x000fc80000000020 */
[----:B------:R-:W-:-:S05]  /*1ed0*/  FFMA R32, R35, R35, R32 ;  /* 0x0000002323207223 */ /* 0x000fca0000000020 */
[----:B------:R-:W1:Y:S02]  /*1ee0*/  SHFL.BFLY PT, R159, R32, 0x8, 0x1f ;  /* 0x0d001f00209f7f89 */ /* 0x000e6400000e0000 */
[----:B-1----:R-:W-:-:S05]  /*1ef0*/  FADD R159, R32, R159 ;  /* 0x0000009f209f7221 */ /* 0x002fca0000000000 */
[----:B------:R-:W1:Y:S02]  /*1f00*/  SHFL.BFLY PT, R34, R159, 0x4, 0x1f ;  /* 0x0c801f009f227f89 */ /* 0x000e6400000e0000 */
[----:B-1----:R-:W-:-:S05]  /*1f10*/  FADD R34, R159, R34 ;  /* 0x000000229f227221 */ /* 0x002fca0000000000 */
[----:B0-----:R-:W0:Y:S02]  /*1f20*/  SHFL.BFLY PT, R191, R34, 0x2, 0x1f ;  /* 0x0c401f0022bf7f89 */ /* 0x001e2400000e0000 */
[----:B0-----:R-:W-:-:S05]  /*1f30*/  FADD R191, R34, R191 ;  /* 0x000000bf22bf7221 */ /* 0x001fca0000000000 */
[----:B------:R-:W0:Y:S01]  /*1f40*/  SHFL.BFLY PT, R156, R191, 0x1, 0x1f ;  /* 0x0c201f00bf9c7f89 */ /* 0x000e2200000e0000 */
[----:B------:R-:W-:Y:S01]  /*1f50*/  P2R R175, PR, RZ, 0x40 ;  /* 0x00000040ffaf7803 */ /* 0x000fe20000000000 */
[----:B0-----:R-:W-:-:S04]  /*1f60*/  FADD R156, R191, R156 ;  /* 0x0000009cbf9c7221 */ /* 0x001fc80000000000 */
[----:B------:R-:W-:-:S04]  /*1f70*/  FADD R188, R156, c[0x0][0x178] ;  /* 0x00005e009cbc7621 */ /* 0x000fc80000000000 */
[----:B------:R-:W0:Y:S02]  /*1f80*/  MUFU.SQRT R190, R188 ;  /* 0x000000bc00be7308 */ /* 0x000e240000002000 */
[C---:B0-----:R-:W-:Y:S02]  /*1f90*/  FSETP.GT.AND P6, PT, R190.reuse, 8.50705917302346158658e+37, PT ;  /* 0x7e800000be00780b */ /* 0x041fe40003fc4000 */
[----:B------:R-:W-:-:S11]  /*1fa0*/  FSETP.GEU.AND P0, PT, R190, 1.175494350822287508e-38, PT ;  /* 0x00800000be00780b */ /* 0x000fd60003f0e000 */
[----:B------:R-:W-:-:S04]  /*1fb0*/  @P6 FMUL R190, R190, 0.25 ;  /* 0x3e800000bebe6820 */ /* 0x000fc80000400000 */
[----:B------:R-:W-:-:S04]  /*1fc0*/  @!P0 FMUL R190, R190, 16777216 ;  /* 0x4b800000bebe8820 */ /* 0x000fc80000400000 */
[----:B------:R2:W0:Y:S01]  /*1fd0*/  MUFU.RCP R156, R190 ;  /* 0x000000be009c7308 */ /* 0x0004220000001000 */
[----:B------:R-:W-:-:S05]  /*1fe0*/  FSEL R193, R12, 1, P6 ;  /* 0x3f8000000cc17808 */ /* 0x000fca0003000000 */
[----:B------:R-:W-:Y:S01]  /*1ff0*/  @!P0 FMUL R193, R193, 16777216 ;  /* 0x4b800000c1c18820 */ /* 0x000fe20000400000 */
[----:B------:R-:W-:Y:S01]  /*2000*/  IADD3 R158, P6, R228, c[0x0][0x168], RZ ;  /* 0x00005a00e49e7a10 */ /* 0x000fe20007fde0ff */
[----:B--2---:R-:W-:Y:S02]  /*2010*/  HADD2.F32 R190, -RZ, R36.H1_H1 ;  /* 0x30000024ffbe7230 */ /* 0x004fe40000004100 */
[----:B0-----:R-:W-:-:S04]  /*2020*/  FMUL R156, R156, R193 ;  /* 0x000000c19c9c7220 */ /* 0x001fc80000400000 */
[-C--:B------:R-:W-:Y:S01]  /*2030*/  FMUL R231, R231, R156.reuse ;  /* 0x0000009ce7e77220 */ /* 0x080fe20000400000 */
[-C--:B------:R-:W-:Y:S01]  /*2040*/  FMUL R34, R33, R156.reuse ;  /* 0x0000009c21227220 */ /* 0x080fe20000400000 */
[-C--:B------:R-:W-:Y:S01]  /*2050*/  FMUL R233, R233, R156.reuse ;  /* 0x0000009ce9e97220 */ /* 0x080fe20000400000 */
[-C--:B------:R-:W-:Y:S01]  /*2060*/  FMUL R188, R189, R156.reuse ;  /* 0x0000009cbdbc7220 */ /* 0x080fe20000400000 */
[-C--:B------:R-:W-:Y:S01]  /*2070*/  FMUL R157, R157, R156.reuse ;  /* 0x0000009c9d9d7220 */ /* 0x080fe20000400000 */
[----:B------:R-:W-:Y:S01]  /*2080*/  FMUL R192, R35, R156 ;  /* 0x0000009c23c07220 */ /* 0x000fe20000400000 */
[----:B------:R-:W-:Y:S02]  /*2090*/  F2FP.PACK_AB R33, R34, R231 ;  /* 0x000000e72221723e */ /* 0x000fe400000000ff */
[----:B------:R-:W-:Y:S01]  /*20a0*/  F2FP.PACK_AB R34, R188, R233 ;  /* 0x000000e9bc22723e */ /* 0x000fe200000000ff */
[----:B------:R-:W-:Y:S01]  /*20b0*/  HADD2.F32 R188, -RZ, R36.H0_H0 ;  /* 0x20000024ffbc7230 */ /* 0x000fe20000004100 */
[----:B------:R-:W-:Y:S01]  /*20c0*/  F2FP.PACK_AB R35, R192, R157 ;  /* 0x0000009dc023723e */ /* 0x000fe200000000ff */
[----:B------:R-:W-:Y:S01]  /*20d0*/  FMUL R157, R190, R190 ;  /* 0x000000bebe9d7220 */ /* 0x000fe20000400000 */
[----:B------:R-:W-:-:S02]  /*20e0*/  IADD3.X R159, R225, c[0x0][0x16c], RZ, P6, !PT ;  /* 0x00005b00e19f7a10 */ /* 0x000fc400037fe4ff */
[----:B------:R-:W-:Y:S01]  /*20f0*/  ISETP.NE.AND P6, PT, R226, RZ, PT ;  /* 0x000000ffe200720c */ /* 0x000fe20003fc5270 */
[--C-:B------:R-:W-:Y:S01]  /*2100*/  HADD2.F32 R226, -RZ, R37.reuse.H0_H0 ;  /* 0x20000025ffe27230 */ /* 0x100fe20000004100 */
[----:B------:R-:W-:Y:S01]  /*2110*/  FFMA R157, R188, R188, R157 ;  /* 0x000000bcbc9d7223 */ /* 0x000fe2000000009d */
[----:B------:R-:W-:Y:S01]  /*2120*/  HADD2.F32 R192, -RZ, R37.H1_H1 ;  /* 0x30000025ffc07230 */ /* 0x000fe20000004100 */
[-C--:B------:R-:W-:Y:S01]  /*2130*/  FMUL R32, R227, R156.reuse ;  /* 0x0000009ce3207220 */ /* 0x080fe20000400000 */
[----:B------:R-:W-:Y:S01]  /*2140*/  FMUL R229, R229, R156 ;  /* 0x0000009ce5e57220 */ /* 0x000fe20000400000 */
[----:B------:R-:W-:Y:S01]  /*2150*/  FFMA R157, R226, R226, R157 ;  /* 0x000000e2e29d7223 */ /* 0x000fe2000000009d */
[----:B------:R-:W-:-:S03]  /*2160*/  HADD2.F32 R228, -RZ, R38.H0_H0 ;  /* 0x20000026ffe47230 */ /* 0x000fc60000004100 */
[----:B------:R-:W-:Y:S01]  /*2170*/  FFMA R157, R192, R192, R157 ;  /* 0x000000c0c09d7223 */ /* 0x000fe2000000009d */
[----:B------:R-:W-:Y:S01]  /*2180*/  F2FP.PACK_AB R32, R229, R32 ;  /* 0x00000020e520723e */ /* 0x000fe200000000ff */
[----:B------:R-:W-:Y:S02]  /*2190*/  HADD2.F32 R38, -RZ, R38.H1_H1 ;  /* 0x30000026ff267230 */ /* 0x000fe40000004100 */
[----:B------:R-:W-:Y:S02]  /*21a0*/  FFMA R157, R228, R228, R157 ;  /* 0x000000e4e49d7223 */ /* 0x000fe4000000009d */
[----:B------:R0:W-:Y:S02]  /*21b0*/  @!P6 STG.E.128 [R186.64], R32 ;  /* 0x00000020ba00e986 */ /* 0x0001e4000c101d04 */
[----:B------:R-:W-:Y:S01]  /*21c0*/  FFMA R157, R38, R38, R157 ;  /* 0x00000026269d7223 */ /* 0x000fe2000000009d */
[--C-:B0-----:R-:W-:Y:S02]  /*21d0*/  HADD2.F32 R34, -RZ, R39.reuse.H0_H0 ;  /* 0x20000027ff227230 */ /* 0x101fe40000004100 */
[----:B------:R-:W-:-:S03]  /*21e0*/  HADD2.F32 R32, -RZ, R39.H1_H1 ;  /* 0x30000027ff207230 */ /* 0x000fc60000004100 */
[----:B------:R-:W-:-:S04]  /*21f0*/  FFMA R157, R34, R34, R157 ;  /* 0x00000022229d7223 */ /* 0x000fc8000000009d */
[----:B------:R-:W-:-:S05]  /*2200*/  FFMA R157, R32, R32, R157 ;  /* 0x00000020209d7223 */ /* 0x000fca000000009d */
[----:B------:R-:W0:Y:S02]  /*2210*/  SHFL.BFLY PT, R36, R157, 0x8, 0x1f ;  /* 0x0d001f009d247f89 */ /* 0x000e2400000e0000 */
[----:B0-----:R-:W-:-:S05]  /*2220*/  FADD R36, R157, R36 ;  /* 0x000000249d247221 */ /* 0x001fca0000000000 */
[----:B------:R-:W0:Y:S02]  /*2230*/  SHFL.BFLY PT, R33, R36, 0x4, 0x1f ;  /* 0x0c801f0024217f89 */ /* 0x000e2400000e0000 */
[----:B0-----:R-:W-:-:S05]  /*2240*/  FADD R33, R36, R33 ;  /* 0x0000002124217221 */ /* 0x001fca0000000000 */
[----:B------:R-:W0:Y:S02]  /*2250*/  SHFL.BFLY PT, R186, R33, 0x2, 0x1f ;  /* 0x0c401f0021ba7f89 */ /* 0x000e2400000e0000 */
[----:B0-----:R-:W-:-:S05]  /*2260*/  FADD R186, R33, R186 ;  /* 0x000000ba21ba7221 */ /* 0x001fca0000000000 */
[----:B------:R-:W0:Y:S02]  /*2270*/  SHFL.BFLY PT, R35, R186, 0x1, 0x1f ;  /* 0x0c201f00ba237f89 */ /* 0x000e2400000e0000 */
[----:B0-----:R-:W-:-:S04]  /*2280*/  FADD R35, R186, R35 ;  /* 0x00000023ba237221 */ /* 0x001fc80000000000 */
[----:B------:R-:W-:-:S04]  /*2290*/  FADD R35, R35, c[0x0][0x178] ;  /* 0x00005e0023237621 */ /* 0x000fc80000000000 */
[----:B------:R-:W0:Y:S02]  /*22a0*/  MUFU.SQRT R39, R35 ;  /* 0x0000002300277308 */ /* 0x000e240000002000 */
[C---:B0-----:R-:W-:Y:S02]  /*22b0*/  FSETP.GT.AND P6, PT, R39.reuse, 8.50705917302346158658e+37, PT ;  /* 0x7e8000002700780b */ /* 0x041fe40003fc4000 */
[----:B------:R-:W-:-:S11]  /*22c0*/  FSETP.GEU.AND P0, PT, R39, 1.175494350822287508e-38, PT ;  /* 0x008000002700780b */ /* 0x000fd60003f0e000 */
[----:B------:R-:W-:-:S04]  /*22d0*/  @P6 FMUL R39, R39, 0.25 ;  /* 0x3e80000027276820 */ /* 0x000fc80000400000 */
[----:B------:R-:W-:-:S04]  /*22e0*/  @!P0 FMUL R39, R39, 16777216 ;  /* 0x4b80000027278820 */ /* 0x000fc80000400000 */
[----:B------:R-:W0:Y:S01]  /*22f0*/  MUFU.RCP R157, R39 ;  /* 0x00000027009d7308 */ /* 0x000e220000001000 */
[----:B------:R-:W-:-:S05]  /*2300*/  FSEL R230, R12, 1, P6 ;  /* 0x3f8000000ce67808 */ /* 0x000fca0003000000 */
[----:B------:R-:W-:-:S04]  /*2310*/  @!P0 FMUL R230, R230, 16777216 ;  /* 0x4b800000e6e68820 */ /* 0x000fc80000400000 */
[----:B0-----:R-:W-:-:S04]  /*2320*/  FMUL R157, R157, R230 ;  /* 0x000000e69d9d7220 */ /* 0x001fc80000400000 */
[-C--:B------:R-:W-:Y:S01]  /*2330*/  FMUL R188, R188, R157.reuse ;  /* 0x0000009dbcbc7220 */ /* 0x080fe20000400000 */
[-C--:B------:R-:W-:Y:S01]  /*2340*/  FMUL R33, R190, R157.reuse ;  /* 0x0000009dbe217220 */ /* 0x080fe20000400000 */
[-C--:B------:R-:W-:Y:S01]  /*2350*/  FMUL R226, R226, R157.reuse ;  /* 0x0000009de2e27220 */ /* 0x080fe20000400000 */
[-C--:B------:R-:W-:Y:S01]  /*2360*/  FMUL R35, R192, R157.reuse ;  /* 0x0000009dc0237220 */ /* 0x080fe20000400000 */
[-C--:B------:R-:W-:Y:S01]  /*2370*/  FMUL R187, R38, R157.reuse ;  /* 0x0000009d26bb7220 */ /* 0x080fe20000400000 */
[-C--:B------:R-:W-:Y:S01]  /*2380*/  FMUL R38, R34, R157.reuse ;  /* 0x0000009d22267220 */ /* 0x080fe20000400000 */
[-C--:B------:R-:W-:Y:S01]  /*2390*/  FMUL R189, R32, R157.reuse ;  /* 0x0000009d20bd7220 */ /* 0x080fe20000400000 */
[----:B------:R-:W-:Y:S01]  /*23a0*/  F2FP.PACK_AB R32, R33, R188 ;  /* 0x000000bc2120723e */ /* 0x000fe200000000ff */
[----:B------:R-:W-:Y:S01]  /*23b0*/  FMUL R228, R228, R157 ;  /* 0x0000009de4e47220 */ /* 0x000fe20000400000 */
[----:B------:R-:W-:Y:S02]  /*23c0*/  F2FP.PACK_AB R33, R35, R226 ;  /* 0x000000e22321723e */ /* 0x000fe400000000ff */
[----:B------:R-:W-:Y:S01]  /*23d0*/  F2FP.PACK_AB R35, R189, R38 ;  /* 0x00000026bd23723e */ /* 0x000fe200000000ff */
[--C-:B------:R-:W-:Y:S01]  /*23e0*/  HADD2.F32 R189, -RZ, R40.reuse.H1_H1 ;  /* 0x30000028ffbd7230 */ /* 0x100fe20000004100 */
[----:B------:R-:W-:Y:S01]  /*23f0*/  F2FP.PACK_AB R34, R187, R228 ;  /* 0x000000e4bb22723e */ /* 0x000fe200000000ff */
[----:B------:R-:W-:Y:S01]  /*2400*/  HADD2.F32 R187, -RZ, R40.H0_H0 ;  /* 0x20000028ffbb7230 */ /* 0x000fe20000004100 */
[----:B------:R-:W-:-:S02]  /*2410*/  IADD3 R36, P6, R224, c[0x0][0x168], RZ ;  /* 0x00005a00e0247a10 */ /* 0x000fc40007fde0ff */
[----:B------:R-:W-:Y:S01]  /*2420*/  FMUL R38, R189, R189 ;  /* 0x000000bdbd267220 */ /* 0x000fe20000400000 */
[--C-:B------:R-:W-:Y:S01]  /*2430*/  HADD2.F32 R191, -RZ, R41.reuse.H0_H0 ;  /* 0x20000029ffbf7230 */ /* 0x100fe20000004100 */
[----:B------:R-:W-:Y:S02]  /*2440*/  IADD3.X R37, R222, c[0x0][0x16c], RZ, P6, !PT ;  /* 0x00005b00de257a10 */ /* 0x000fe400037fe4ff */
[----:B------:R-:W-:Y:S01]  /*2450*/  FFMA R38, R187, R187, R38 ;  /* 0x000000bbbb267223 */ /* 0x000fe20000000026 */
[----:B------:R-:W-:Y:S01]  /*2460*/  ISETP.NE.AND P6, PT, R223, RZ, PT ;  /* 0x000000ffdf00720c */ /* 0x000fe20003fc5270 */
[----:B------:R-:W-:Y:S02]  /*2470*/  HADD2.F32 R41, -RZ, R41.H1_H1 ;  /* 0x30000029ff297230 */ /* 0x000fe40000004100 */
[----:B------:R-:W-:Y:S01]  /*2480*/  FFMA R38, R191, R191, R38 ;  /* 0x000000bfbf267223 */ /* 0x000fe20000000026 */
[----:B------:R-:W-:-:S03]  /*2490*/  HADD2.F32 R223, -RZ, R42.H0_H0 ;  /* 0x2000002affdf7230 */ /* 0x000fc60000004100 */
[----:B------:R-:W-:Y:S01]  /*24a0*/  FFMA R38, R41, R41, R38 ;  /* 0x0000002929267223 */ /* 0x000fe20000000026 */
[----:B------:R-:W-:-:S03]  /*24b0*/  HADD2.F32 R193, -RZ, R42.H1_H1 ;  /* 0x3000002affc17230 */ /* 0x000fc60000004100 */
        /* <DEDUP_REMOVED lines=29> */
[-C--:B------:R-:W-:Y:S02]  /*2690*/  FMUL R35, R33, R40.reuse ;  /* 0x0000002821237220 */ /* 0x080fe40000400000 */
[----:B------:R-:W-:Y:S02]  /*26a0*/  F2FP.PACK_AB R33, R34, R191 ;  /* 0x000000bf2221723e */ /* 0x000fe400000000ff */
[----:B------:R-:W-:Y:S01]  /*26b0*/  F2FP.PACK_AB R34, R42, R223 ;  /* 0x000000df2a22723e */ /* 0x000fe200000000ff */
[--C-:B----4-:R-:W-:Y:S01]  /*26c0*/  HADD2.F32 R42, -RZ, R44.reuse.H1_H1 ;  /* 0x3000002cff2a7230 */ /* 0x110fe20000004100 */
[----:B------:R-:W-:Y:S01]  /*26d0*/  FMUL R186, R43, R40 ;  /* 0x000000282bba7220 */ /* 0x000fe20000400000 */
[----:B------:R-:W-:-:S03]  /*26e0*/  HADD2.F32 R44, -RZ, R44.H0_H0 ;  /* 0x2000002cff2c7230 */ /* 0x000fc60000004100 */
[----:B------:R-:W-:Y:S01]  /*26f0*/  FMUL R41, R42, R42 ;  /* 0x0000002a2a297220 */ /* 0x000fe20000400000 */
[----:B------:R-:W-:Y:S01]  /*2700*/  F2FP.PACK_AB R35, R186, R35 ;  /* 0x00000023ba23723e */ /* 0x000fe200000000ff */
[--C-:B------:R-:W-:Y:S02]  /*2710*/  HADD2.F32 R186, -RZ, R45.reuse.H0_H0 ;  /* 0x2000002dffba7230 */ /* 0x100fe40000004100 */
        /* <DEDUP_REMOVED lines=41> */
[----:B------:R-:W-:Y:S01]  /*29b0*/  FMUL R47, R32, R41 ;  /* 0x00000029202f7220 */ /* 0x000fe20000400000 */
[----:B------:R-:W-:Y:S01]  /*29c0*/  F2FP.PACK_AB R34, R45, R188 ;  /* 0x000000bc2d22723e */ /* 0x000fe200000000ff */
[--C-:B------:R-:W-:Y:S01]  /*29d0*/  HADD2.F32 R45, -RZ, R48.reuse.H1_H1 ;  /* 0x30000030ff2d7230 */ /* 0x100fe20000004100 */
[----:B------:R-:W-:Y:S01]  /*29e0*/  F2FP.PACK_AB R32, R33, R44 ;  /* 0x0000002c2120723e */ /* 0x000fe200000000ff */
[----:B------:R-:W-:Y:S01]  /*29f0*/  HADD2.F32 R43, -RZ, R48.H0_H0 ;  /* 0x20000030ff2b7230 */ /* 0x000fe20000004100 */
[----:B------:R-:W-:-:S02]  /*2a00*/  F2FP.PACK_AB R33, R35, R186 ;  /* 0x000000ba2321723e */ /* 0x000fc400000000ff */
[----:B------:R-:W-:Y:S01]  /*2a10*/  F2FP.PACK_AB R35, R47, R42 ;  /* 0x0000002a2f23723e */ /* 0x000fe200000000ff */
[----:B------:R-:W-:Y:S01]  /*2a20*/  FMUL R42, R45, R45 ;  /* 0x0000002d2d2a7220 */ /* 0x000fe20000400000 */
[----:B------:R-:W-:Y:S01]  /*2a30*/  IADD3 R38, P6, R221, c[0x0][0x168], RZ ;  /* 0x00005a00dd267a10 */ /* 0x000fe20007fde0ff */
[--C-:B------:R-:W-:Y:S02]  /*2a40*/  HADD2.F32 R47, -RZ, R49.reuse.H0_H0 ;  /* 0x20000031ff2f7230 */ /* 0x100fe40000004100 */
[----:B------:R-:W-:Y:S01]  /*2a50*/  FFMA R42, R43, R43, R42 ;  /* 0x0000002b2b2a7223 */ /* 0x000fe2000000002a */
[----:B------:R-:W-:Y:S02]  /*2a60*/  IADD3.X R39, R219, c[0x0][0x16c], RZ, P6, !PT ;  /* 0x00005b00db277a10 */ /* 0x000fe400037fe4ff */
[----:B------:R-:W-:Y:S01]  /*2a70*/  ISETP.NE.AND P6, PT, R220, RZ, PT ;  /* 0x000000ffdc00720c */ /* 0x000fe20003fc5270 */
[----:B------:R-:W-:Y:S01]  /*2a80*/  HADD2.F32 R49, -RZ, R49.H1_H1 ;  /* 0x30000031ff317230 */ /* 0x000fe20000004100 */
[----:B------:R-:W-:Y:S01]  /*2a90*/  FFMA R42, R47, R47, R42 ;  /* 0x0000002f2f2a7223 */ /* 0x000fe2000000002a */
[----:B------:R-:W-:-:S03]  /*2aa0*/  HADD2.F32 R187, -RZ, R50.H0_H0 ;  /* 0x20000032ffbb7230 */ /* 0x000fc60000004100 */
[----:B------:R-:W-:Y:S01]  /*2ab0*/  FFMA R42, R49, R49, R42 ;  /* 0x00000031312a7223 */ /* 0x000fe2000000002a */
[----:B------:R-:W-:-:S03]  /*2ac0*/  HADD2.F32 R159, -RZ, R50.H1_H1 ;  /* 0x30000032ff9f7230 */ /* 0x000fc60000004100 */
[----:B------:R-:W-:-:S03]  /*2ad0*/  FFMA R42, R187, R187, R42 ;  /* 0x000000bbbb2a7223 */ /* 0x000fc6000000002a */
[----:B------:R0:W-:Y:S01]  /*2ae0*/  @!P6 STG.E.128 [R38.64], R32 ;  /* 0x000000202600e986 */ /* 0x0001e2000c101d04 */
        /* <DEDUP_REMOVED lines=11> */
[----:B------:R-:W0:Y:S01]  /*2ba0*/  SHFL.BFLY PT, R34, R39, 0x1, 0x1f ;  /* 0x0c201f0027227f89 */ /* 0x000e2200000e0000 */
[----:B------:R-:W-:Y:S01]  /*2bb0*/  IADD3 R36, P1, R217, c[0x0][0x168], RZ ;  /* 0x00005a00d9247a10 */ /* 0x000fe20007f3e0ff */
[----:B0-----:R-:W-:-:S04]  /*2bc0*/  FADD R34, R39, R34 ;  /* 0x0000002227227221 */ /* 0x001fc80000000000 */
[----:B------:R-:W-:-:S04]  /*2bd0*/  FADD R34, R34, c[0x0][0x178] ;  /* 0x00005e0022227621 */ /* 0x000fc80000000000 */
[----:B------:R-:W0:Y:S01]  /*2be0*/  MUFU.SQRT R44, R34 ;  /* 0x00000022002c7308 */ /* 0x000e220000002000 */
[----:B------:R-:W-:Y:S02]  /*2bf0*/  IADD3.X R37, R218, c[0x0][0x16c], RZ, P1, !PT ;  /* 0x00005b00da257a10 */ /* 0x000fe40000ffe4ff */
        /* <DEDUP_REMOVED lines=15> */
[--C-:B-----5:R-:W-:Y:S01]  /*2cf0*/  HADD2.F32 R42, -RZ, R52.reuse.H1_H1 ;  /* 0x30000034ff2a7230 */ /* 0x120fe20000004100 */
[----:B------:R-:W-:Y:S01]  /*2d00*/  FMUL R46, R51, R38 ;  /* 0x00000026332e7220 */ /* 0x000fe20000400000 */
[----:B------:R-:W-:-:S03]  /*2d10*/  HADD2.F32 R52, -RZ, R52.H0_H0 ;  /* 0x20000034ff347230 */ /* 0x000fc60000004100 */
[----:B------:R-:W-:Y:S01]  /*2d20*/  FMUL R39, R42, R42 ;  /* 0x0000002a2a277220 */ /* 0x000fe20000400000 */
[----:B------:R-:W-:Y:S01]  /*2d30*/  F2FP.PACK_AB R35, R46, R35 ;  /* 0x000000232e23723e */ /* 0x000fe200000000ff */
[--C-:B------:R-:W-:Y:S01]  /*2d40*/  HADD2.F32 R46, -RZ, R53.reuse.H0_H0 ;  /* 0x20000035ff2e7230 */ /* 0x100fe20000004100 */
[----:B------:R-:W-:Y:S01]  /*2d50*/  ISETP.NE.AND P6, PT, R216, RZ, PT ;  /* 0x000000ffd800720c */ /* 0x000fe20003fc5270 */
        /* <DEDUP_REMOVED lines=51> */
[--C-:B------:R-:W-:Y:S01]  /*3090*/  HADD2.F32 R47, -RZ, R57.reuse.H0_H0 ;  /* 0x20000039ff2f7230 */ /* 0x100fe20000004100 */
[----:B------:R-:W-:Y:S02]  /*30a0*/  ISETP.NE.AND P6, PT, R213, RZ, PT ;  /* 0x000000ffd500720c */ /* 0x000fe40003fc5270 */
[----:B------:R-:W-:Y:S01]  /*30b0*/  FFMA R42, R43, R43, R42 ;  /* 0x0000002b2b2a7223 */ /* 0x000fe2000000002a */
[----:B------:R-:W-:-:S03]  /*30c0*/  HADD2.F32 R57, -RZ, R57.H1_H1 ;  /* 0x30000039ff397230 */ /* 0x000fc60000004100 */
[----:B------:R-:W-:Y:S01]  /*30d0*/  FFMA R42, R47, R47, R42 ;  /* 0x0000002f2f2a7223 */ /* 0x000fe2000000002a */
[----:B------:R-:W-:-:S03]  /*30e0*/  HADD2.F32 R51, -RZ, R58.H0_H0 ;  /* 0x2000003aff337230 */ /* 0x000fc60000004100 */
[----:B------:R-:W-:Y:S01]  /*30f0*/  FFMA R42, R57, R57, R42 ;  /* 0x00000039392a7223 */ /* 0x000fe2000000002a */
[----:B------:R-:W-:-:S03]  /*3100*/  HADD2.F32 R49, -RZ, R58.H1_H1 ;  /* 0x3000003aff317230 */ /* 0x000fc60000004100 */
[----:B------:R-:W-:Y:S01]  /*3110*/  FFMA R42, R51, R51, R42 ;  /* 0x00000033332a7223 */ /* 0x000fe2000000002a */
[----:B------:R0:W-:Y:S03]  /*3120*/  @!P6 STG.E.128 [R214.64], R32 ;  /* 0x00000020d600e986 */ /* 0x0001e6000c101d04 */
        /* <DEDUP_REMOVED lines=21> */
[----:B------:R0:W1:Y:S01]  /*3280*/  MUFU.RCP R42, R44 ;  /* 0x0000002c002a7308 */ /* 0x0000620000001000 */
[----:B------:R-:W-:-:S05]  /*3290*/  FSEL R35, R12, 1, P1 ;  /* 0x3f8000000c237808 */ /* 0x000fca0000800000 */
[----:B------:R-:W-:Y:S01]  /*32a0*/  @!P0 FMUL R35, R35, 16777216 ;  /* 0x4b80000023238820 */ /* 0x000fe20000400000 */
[----:B0-----:R-:W-:-:S03]  /*32b0*/  HADD2.F32 R44, -RZ, R60.H1_H1 ;  /* 0x3000003cff2c7230 */ /* 0x001fc60000004100 */
[----:B-1----:R-:W-:Y:S01]  /*32c0*/  FMUL R42, R42, R35 ;  /* 0x000000232a2a7220 */ /* 0x002fe20000400000 */
[----:B------:R-:W-:-:S03]  /*32d0*/  HADD2.F32 R60, -RZ, R60.H0_H0 ;  /* 0x2000003cff3c7230 */ /* 0x000fc60000004100 */
[-C--:B------:R-:W-:Y:S01]  /*32e0*/  FMUL R35, R33, R42.reuse ;  /* 0x0000002a21237220 */ /* 0x080fe20000400000 */
[-C--:B------:R-:W-:Y:S01]  /*32f0*/  FMUL R48, R59, R42.reuse ;  /* 0x0000002a3b307220 */ /* 0x080fe20000400000 */
[-C--:B------:R-:W-:Y:S01]  /*3300*/  FMUL R32, R43, R42.reuse ;  /* 0x0000002a2b207220 */ /* 0x080fe20000400000 */
[-C--:B------:R-:W-:Y:S01]  /*3310*/  FMUL R47, R47, R42.reuse ;  /* 0x0000002a2f2f7220 */ /* 0x080fe20000400000 */
[----:B------:R-:W-:Y:S01]  /*3320*/  FMUL R34, R57, R42 ;  /* 0x0000002a39227220 */ /* 0x000fe20000400000 */
[----:B------:R-:W-:Y:S01]  /*3330*/  FMUL R43, R44, R44 ;  /* 0x0000002c2c2b7220 */ /* 0x000fe20000400000 */
[-C--:B------:R-:W-:Y:S01]  /*3340*/  FMUL R51, R51, R42.reuse ;  /* 0x0000002a33337220 */ /* 0x080fe20000400000 */
[----:B------:R-:W-:Y:S01]  /*3350*/  FMUL R46, R49, R42 ;  /* 0x0000002a312e7220 */ /* 0x000fe20000400000 */
[----:B------:R-:W-:Y:S01]  /*3360*/  F2FP.PACK_AB R35, R48, R35 ;  /* 0x000000233023723e */ /* 0x000fe200000000ff */
[----:B------:R-:W-:Y:S01]  /*3370*/  HADD2.F32 R48, -RZ, R61.H0_H0 ;  /* 0x2000003dff307230 */ /* 0x000fe20000004100 */
[----:B------:R-:W-:Y:S01]  /*3380*/  FFMA R43, R60, R60, R43 ;  /* 0x0000003c3c2b7223 */ /* 0x000fe2000000002b */
[----:B------:R-:W-:-:S02]  /*3390*/  ISETP.NE.AND P6, PT, R210, RZ, PT ;  /* 0x000000ffd200720c */ /* 0x000fc40003fc5270 */
[----:B------:R-:W-:Y:S02]  /*33a0*/  F2FP.PACK_AB R33, R34, R47 ;  /* 0x0000002f2221723e */ /* 0x000fe400000000ff */
[----:B------:R-:W-:Y:S01]  /*33b0*/  F2FP.PACK_AB R34, R46, R51 ;  /* 0x000000332e22723e */ /* 0x000fe200000000ff */
[----:B------:R-:W-:Y:S01]  /*33c0*/  HADD2.F32 R46, -RZ, R61.H1_H1 ;  /* 0x3000003dff2e7230 */ /* 0x000fe20000004100 */
        /* <DEDUP_REMOVED lines=85> */
[----:B------:R-:W-:-:S04]  /*3920*/  FMUL R35, R33, R44 ;  /* 0x0000002c21237220 */ /* 0x000fc80000400000 */
[----:B------:R-:W-:Y:S01]  /*3930*/  F2FP.PACK_AB R33, R34, R49 ;  /* 0x000000312221723e */ /* 0x000fe200000000ff */
[--C-:B------:R-:W-:Y:S01]  /*3940*/  HADD2.F32 R49, -RZ, R68.reuse.H1_H1 ;  /* 0x30000044ff317230 */ /* 0x100fe20000004100 */
[-C--:B------:R-:W-:Y:S01]  /*3950*/  FMUL R32, R45, R44.reuse ;  /* 0x0000002c2d207220 */ /* 0x080fe20000400000 */
[----:B------:R-:W-:Y:S01]  /*3960*/  HADD2.F32 R45, -RZ, R68.H0_H0 ;  /* 0x20000044ff2d7230 */ /* 0x000fe20000004100 */
[-C--:B------:R-:W-:Y:S02]  /*3970*/  FMUL R48, R51, R44.reuse ;  /* 0x0000002c33307220 */ /* 0x080fe40000400000 */
[----:B------:R-:W-:Y:S01]  /*3980*/  FMUL R46, R49, R49 ;  /* 0x00000031312e7220 */ /* 0x000fe20000400000 */
[--C-:B------:R-:W-:Y:S01]  /*3990*/  HADD2.F32 R51, -RZ, R69.reuse.H0_H0 ;  /* 0x20000045ff337230 */ /* 0x100fe20000004100 */
[----:B------:R-:W-:Y:S02]  /*39a0*/  ISETP.NE.AND P6, PT, R204, RZ, PT ;  /* 0x000000ffcc00720c */ /* 0x000fe40003fc5270 */
[----:B------:R-:W-:Y:S01]  /*39b0*/  FFMA R46, R45, R45, R46 ;  /* 0x0000002d2d2e7223 */ /* 0x000fe2000000002e */
[----:B------:R-:W-:Y:S01]  /*39c0*/  HADD2.F32 R69, -RZ, R69.H1_H1 ;  /* 0x30000045ff457230 */ /* 0x000fe20000004100 */
[-C--:B------:R-:W-:Y:S01]  /*39d0*/  FMUL R47, R47, R44.reuse ;  /* 0x0000002c2f2f7220 */ /* 0x080fe20000400000 */
[-C--:B------:R-:W-:Y:S01]  /*39e0*/  FMUL R53, R53, R44.reuse ;  /* 0x0000002c35357220 */ /* 0x080fe20000400000 */
[----:B------:R-:W-:Y:S01]  /*39f0*/  FMUL R50, R67, R44 ;  /* 0x0000002c43327220 */ /* 0x000fe20000400000 */
[----:B------:R-:W-:Y:S01]  /*3a00*/  FFMA R46, R51, R51, R46 ;  /* 0x00000033332e7223 */ /* 0x000fe2000000002e */
[----:B------:R-:W-:Y:S01]  /*3a10*/  HADD2.F32 R55, -RZ, R70.H0_H0 ;  /* 0x20000046ff377230 */ /* 0x000fe20000004100 */
[----:B------:R-:W-:-:S02]  /*3a20*/  F2FP.PACK_AB R32, R47, R32 ;  /* 0x000000202f20723e */ /* 0x000fc400000000ff */
[----:B------:R-:W-:Y:S01]  /*3a30*/  FFMA R46, R69, R69, R46 ;  /* 0x00000045452e7223 */ /* 0x000fe2000000002e */
[----:B------:R-:W-:Y:S02]  /*3a40*/  F2FP.PACK_AB R34, R48, R53 ;  /* 0x000000353022723e */ /* 0x000fe400000000ff */
[----:B------:R-:W-:Y:S01]  /*3a50*/  F2FP.PACK_AB R35, R50, R35 ;  /* 0x000000233223723e */ /* 0x000fe200000000ff */
[----:B------:R-:W-:Y:S01]  /*3a60*/  HADD2.F32 R53, -RZ, R70.H1_H1 ;  /* 0x30000046ff357230 */ /* 0x000fe20000004100 */
        /* <DEDUP_REMOVED lines=34> */
[--C-:B------:R-:W-:Y:S02]  /*3c90*/  HADD2.F32 R50, -RZ, R72.reuse.H1_H1 ;  /* 0x30000048ff327230 */ /* 0x100fe40000004100 */
[----:B------:R-:W-:Y:S01]  /*3ca0*/  HADD2.F32 R72, -RZ, R72.H0_H0 ;  /* 0x20000048ff487230 */ /* 0x000fe20000004100 */
[----:B------:R-:W-:-:S02]  /*3cb0*/  FMUL R52, R71, R36 ;  /* 0x0000002447347220 */ /* 0x000fc40000400000 */
[----:B------:R-:W-:Y:S01]  /*3cc0*/  FMUL R37, R50, R50 ;  /* 0x0000003232257220 */ /* 0x000fe20000400000 */
[--C-:B------:R-:W-:Y:S01]  /*3cd0*/  HADD2.F32 R54, -RZ, R73.reuse.H0_H0 ;  /* 0x20000049ff367230 */ /* 0x100fe20000004100 */
[----:B------:R-:W-:Y:S02]  /*3ce0*/  ISETP.NE.AND P6, PT, R201, RZ, PT ;  /* 0x000000ffc900720c */ /* 0x000fe40003fc5270 */
[----:B------:R-:W-:Y:S01]  /*3cf0*/  FFMA R37, R72, R72, R37 ;  /* 0x0000004848257223 */ /* 0x000fe20000000025 */
[----:B------:R-:W-:Y:S01]  /*3d00*/  F2FP.PACK_AB R35, R52, R35 ;  /* 0x000000233423723e */ /* 0x000fe200000000ff */
        /* <DEDUP_REMOVED lines=42> */
[----:B------:R-:W-:Y:S02]  /*3fb0*/  F2FP.PACK_AB R33, R35, R54 ;  /* 0x000000362321723e */ /* 0x000fe400000000ff */
[----:B------:R-:W-:Y:S01]  /*3fc0*/  F2FP.PACK_AB R35, R53, R50 ;  /* 0x000000323523723e */ /* 0x000fe200000000ff */
[----:B------:R-:W-:-:S02]  /*3fd0*/  HADD2.F32 R50, -RZ, R76.H1_H1 ;  /* 0x3000004cff327230 */ /* 0x000fc40000004100 */
[----:B------:R-:W-:-:S03]  /*3fe0*/  HADD2.F32 R76, -RZ, R76.H0_H0 ;  /* 0x2000004cff4c7230 */ /* 0x000fc60000004100 */
[----:B------:R-:W-:Y:S01]  /*3ff0*/  FMUL R45, R50, R50 ;  /* 0x00000032322d7220 */ /* 0x000fe20000400000 */
[--C-:B------:R-:W-:Y:S01]  /*4000*/  HADD2.F32 R54, -RZ, R77.reuse.H0_H0 ;  /* 0x2000004dff367230 */ /* 0x100fe20000004100 */
[----:B------:R-:W-:Y:S01]  /*4010*/  ISETP.NE.AND P6, PT, R198, RZ, PT ;  /* 0x000000ffc600720c */ /* 0x000fe20003fc5270 */
[-C--:B------:R-:W-:Y:S01]  /*4020*/  FMUL R56, R56, R37.reuse ;  /* 0x0000002538387220 */ /* 0x080fe20000400000 */
[----:B------:R-:W-:Y:S01]  /*4030*/  FFMA R45, R76, R76, R45 ;  /* 0x0000004c4c2d7223 */ /* 0x000fe2000000002d */
[----:B------:R-:W-:Y:S01]  /*4040*/  FMUL R51, R74, R37 ;  /* 0x000000254a337220 */ /* 0x000fe20000400000 */
[----:B------:R-:W-:Y:S02]  /*4050*/  HADD2.F32 R52, -RZ, R77.H1_H1 ;  /* 0x3000004dff347230 */ /* 0x000fe40000004100 */
[----:B------:R-:W-:Y:S02]  /*4060*/  FFMA R45, R54, R54, R45 ;  /* 0x00000036362d7223 */ /* 0x000fe4000000002d */
[----:B------:R-:W-:Y:S01]  /*4070*/  F2FP.PACK_AB R34, R51, R56 ;  /* 0x000000383322723e */ /* 0x000fe200000000ff */
[--C-:B------:R-:W-:Y:S01]  /*4080*/  HADD2.F32 R56, -RZ, R78.reuse.H0_H0 ;  /* 0x2000004eff387230 */ /* 0x100fe20000004100 */
        /* <DEDUP_REMOVED lines=86> */
[--C-:B------:R-:W-:Y:S01]  /*45f0*/  HADD2.F32 R50, -RZ, R84.reuse.H1_H1 ;  /* 0x30000054ff327230 */ /* 0x100fe20000004100 */
[-C--:B------:R-:W-:Y:S01]  /*4600*/  FMUL R54, R83, R46.reuse ;  /* 0x0000002e53367220 */ /* 0x080fe20000400000 */
[----:B------:R-:W-:Y:S01]  /*4610*/  FMUL R32, R47, R46 ;  /* 0x0000002e2f207220 */ /* 0x000fe20000400000 */
[----:B------:R-:W-:-:S02]  /*4620*/  HADD2.F32 R84, -RZ, R84.H0_H0 ;  /* 0x20000054ff547230 */ /* 0x000fc40000004100 */
[----:B------:R-:W-:Y:S01]  /*4630*/  FMUL R47, R50, R50 ;  /* 0x00000032322f7220 */ /* 0x000fe20000400000 */
[----:B------:R-:W-:Y:S01]  /*4640*/  F2FP.PACK_AB R35, R54, R35 ;  /* 0x000000233623723e */ /* 0x000fe200000000ff */
[--C-:B------:R-:W-:Y:S01]  /*4650*/  HADD2.F32 R54, -RZ, R85.reuse.H0_H0 ;  /* 0x20000055ff367230 */ /* 0x100fe20000004100 */
[----:B------:R-:W-:Y:S01]  /*4660*/  ISETP.NE.AND P6, PT, R184, RZ, PT ;  /* 0x000000ffb800720c */ /* 0x000fe20003fc5270 */
[----:B------:R-:W-:Y:S01]  /*4670*/  FFMA R47, R84, R84, R47 ;  /* 0x00000054542f7223 */ /* 0x000fe2000000002f */
[----:B------:R-:W-:Y:S01]  /*4680*/  HADD2.F32 R52, -RZ, R85.H1_H1 ;  /* 0x30000055ff347230 */ /* 0x000fe20000004100 */
[----:B------:R-:W-:Y:S02]  /*4690*/  FMUL R51, R51, R46 ;  /* 0x0000002e33337220 */ /* 0x000fe40000400000 */
[----:B------:R-:W-:Y:S01]  /*46a0*/  FFMA R47, R54, R54, R47 ;  /* 0x00000036362f7223 */ /* 0x000fe2000000002f */
[--C-:B------:R-:W-:Y:S02]  /*46b0*/  HADD2.F32 R56, -RZ, R86.reuse.H0_H0 ;  /* 0x20000056ff387230 */ /* 0x100fe40000004100 */
[----:B------:R-:W-:Y:S01]  /*46c0*/  F2FP.PACK_AB R32, R51, R32 ;  /* 0x000000203320723e */ /* 0x000fe200000000ff */
        /* <DEDUP_REMOVED lines=35> */
[----:B------:R-:W-:Y:S01]  /*4900*/  F2FP.PACK_AB R32, R33, R84 ;  /* 0x000000542120723e */ /* 0x000fe200000000ff */
[-C--:B------:R-:W-:Y:S01]  /*4910*/  FMUL R56, R56, R47.reuse ;  /* 0x0000002f38387220 */ /* 0x080fe20000400000 */
[----:B------:R-:W-:Y:S01]  /*4920*/  FMUL R53, R86, R47 ;  /* 0x0000002f56357220 */ /* 0x000fe20000400000 */
[----:B------:R-:W-:Y:S02]  /*4930*/  F2FP.PACK_AB R33, R35, R54 ;  /* 0x000000362321723e */ /* 0x000fe400000000ff */
[----:B------:R-:W-:Y:S01]  /*4940*/  F2FP.PACK_AB R35, R55, R50 ;  /* 0x000000323723723e */ /* 0x000fe200000000ff */
[--C-:B------:R-:W-:Y:S01]  /*4950*/  HADD2.F32 R55, -RZ, R88.reuse.H1_H1 ;  /* 0x30000058ff377230 */ /* 0x100fe20000004100 */
[----:B------:R-:W-:Y:S01]  /*4960*/  F2FP.PACK_AB R34, R53, R56 ;  /* 0x000000383522723e */ /* 0x000fe200000000ff */
[----:B------:R-:W-:-:S03]  /*4970*/  HADD2.F32 R53, -RZ, R88.H0_H0 ;  /* 0x20000058ff357230 */ /* 0x000fc60000004100 */
        /* <DEDUP_REMOVED lines=144> */
[----:B------:R-:W-:Y:S01]  /*5280*/  IADD3 R160, P1, R160, c[0x0][0x168], RZ ;  /* 0x00005a00a0a07a10 */ /* 0x000fe20007f3e0ff */
[----:B------:R-:W-:Y:S01]  /*5290*/  FMUL R58, R99, R50 ;  /* 0x00000032633a7220 */ /* 0x000fe20000400000 */
[----:B------:R-:W-:-:S02]  /*52a0*/  HADD2.F32 R100, -RZ, R100.H0_H0 ;  /* 0x20000064ff647230 */ /* 0x000fc40000004100 */
[----:B------:R-:W-:Y:S01]  /*52b0*/  IADD3.X R161, R31, c[0x0][0x16c], RZ, P1, !PT ;  /* 0x00005b001fa17a10 */ /* 0x000fe20000ffe4ff */
        /* <DEDUP_REMOVED lines=36> */
[----:B------:R-:W-:Y:S01]  /*5500*/  @!P0 FMUL R64, R64, 16777216 ;  /* 0x4b80000040408820 */ /* 0x000fe20000400000 */
[----:B------:R-:W-:-:S03]  /*5510*/  IADD3 R52, P1, R30, c[0x0][0x168], RZ ;  /* 0x00005a001e347a10 */ /* 0x000fc60007f3e0ff */
[----:B0-----:R-:W-:Y:S01]  /*5520*/  FMUL R51, R51, R64 ;  /* 0x0000004033337220 */ /* 0x001fe20000400000 */
[----:B------:R-:W-:-:S03]  /*5530*/  IADD3.X R53, R29, c[0x0][0x16c], RZ, P1, !PT ;  /* 0x00005b001d357a10 */ /* 0x000fc60000ffe4ff */
        /* <DEDUP_REMOVED lines=11> */
[----:B------:R-:W-:Y:S01]  /*55f0*/  FMUL R30, R31, R31 ;  /* 0x0000001f1f1e7220 */ /* 0x000fe20000400000 */
[--C-:B------:R-:W-:Y:S01]  /*5600*/  HADD2.F32 R55, -RZ, R105.reuse.H0_H0 ;  /* 0x20000069ff377230 */ /* 0x100fe20000004100 */
[----:B------:R-:W-:Y:S02]  /*5610*/  ISETP.NE.AND P6, PT, R166, RZ, PT ;  /* 0x000000ffa600720c */ /* 0x000fe40003fc5270 */
        /* <DEDUP_REMOVED lines=34> */
[----:B0-----:R-:W-:-:S04]  /*5840*/  FMUL R32, R32, R63 ;  /* 0x0000003f20207220 */ /* 0x001fc80000400000 */
[-C--:B------:R-:W-:Y:S01]  /*5850*/  FMUL R28, R29, R32.reuse ;  /* 0x000000201d1c7220 */ /* 0x080fe20000400000 */
[-C--:B------:R-:W-:Y:S01]  /*5860*/  FMUL R29, R55, R32.reuse ;  /* 0x00000020371d7220 */ /* 0x080fe20000400000 */
[-C--:B------:R-:W-:Y:S01]  /*5870*/  FMUL R30, R105, R32.reuse ;  /* 0x00000020691e7220 */ /* 0x080fe20000400000 */
[-C--:B------:R-:W-:Y:S01]  /*5880*/  FMUL R59, R59, R32.reuse ;  /* 0x000000203b3b7220 */ /* 0x080fe20000400000 */
[----:B------:R-:W-:-:S03]  /*5890*/  FMUL R54, R57, R32 ;  /* 0x0000002039367220 */ /* 0x000fc60000400000 */
[----:B------:R-:W-:Y:S02]  /*58a0*/  F2FP.PACK_AB R29, R30, R29 ;  /* 0x0000001d1e1d723e */ /* 0x000fe400000000ff */
[----:B------:R-:W-:Y:S01]  /*58b0*/  F2FP.PACK_AB R30, R54, R59 ;  /* 0x0000003b361e723e */ /* 0x000fe200000000ff */
[--C-:B------:R-:W-:Y:S01]  /*58c0*/  HADD2.F32 R54, -RZ, R108.reuse.H1_H1 ;  /* 0x3000006cff367230 */ /* 0x100fe20000004100 */
[-C--:B------:R-:W-:Y:S01]  /*58d0*/  FMUL R31, R31, R32.reuse ;  /* 0x000000201f1f7220 */ /* 0x080fe20000400000 */
[-C--:B------:R-:W-:Y:S01]  /*58e0*/  FMUL R33, R33, R32.reuse ;  /* 0x0000002021217220 */ /* 0x080fe20000400000 */
[----:B------:R-:W-:Y:S01]  /*58f0*/  FMUL R58, R107, R32 ;  /* 0x000000206b3a7220 */ /* 0x000fe20000400000 */
[----:B------:R-:W-:Y:S01]  /*5900*/  IADD3.X R35, R27, c[0x0][0x16c], RZ, P1, !PT ;  /* 0x00005b001b237a10 */ /* 0x000fe20000ffe4ff */
[----:B------:R-:W-:Y:S01]  /*5910*/  HADD2.F32 R108, -RZ, R108.H0_H0 ;  /* 0x2000006cff6c7230 */ /* 0x000fe20000004100 */
[----:B------:R-:W-:Y:S01]  /*5920*/  FMUL R27, R54, R54 ;  /* 0x00000036361b7220 */ /* 0x000fe20000400000 */
[----:B------:R-:W-:-:S02]  /*5930*/  F2FP.PACK_AB R28, R31, R28 ;  /* 0x0000001c1f1c723e */ /* 0x000fc400000000ff */
[----:B------:R-:W-:Y:S01]  /*5940*/  F2FP.PACK_AB R31, R58, R33 ;  /* 0x000000213a1f723e */ /* 0x000fe200000000ff */
[--C-:B------:R-:W-:Y:S01]  /*5950*/  HADD2.F32 R58, -RZ, R109.reuse.H0_H0 ;  /* 0x2000006dff3a7230 */ /* 0x100fe20000004100 */
        /* <DEDUP_REMOVED lines=35> */
[----:B------:R-:W-:Y:S01]  /*5b90*/  IADD3.X R53, R25, c[0x0][0x16c], RZ, P1, !PT ;  /* 0x00005b0019357a10 */ /* 0x000fe20000ffe4ff */
[-C--:B------:R-:W-:Y:S01]  /*5ba0*/  FMUL R108, R108, R33.reuse ;  /* 0x000000216c6c7220 */ /* 0x080fe20000400000 */
[----:B------:R-:W-:Y:S02]  /*5bb0*/  FMUL R25, R54, R33 ;  /* 0x0000002136197220 */ /* 0x000fe40000400000 */
[----:B------:R-:W-:Y:S01]  /*5bc0*/  F2FP.PACK_AB R31, R26, R31 ;  /* 0x0000001f1a1f723e */ /* 0x000fe200000000ff */
[--C-:B------:R-:W-:Y:S01]  /*5bd0*/  HADD2.F32 R26, -RZ, R112.reuse.H1_H1 ;  /* 0x30000070ff1a7230 */ /* 0x100fe20000004100 */
[-C--:B------:R-:W-:Y:S01]  /*5be0*/  FMUL R29, R58, R33.reuse ;  /* 0x000000213a1d7220 */ /* 0x080fe20000400000 */
[----:B------:R-:W-:Y:S01]  /*5bf0*/  FMUL R56, R56, R33 ;  /* 0x0000002138387220 */ /* 0x000fe20000400000 */
[----:B------:R-:W-:Y:S01]  /*5c00*/  F2FP.PACK_AB R28, R25, R108 ;  /* 0x0000006c191c723e */ /* 0x000fe200000000ff */
[----:B------:R-:W-:Y:S01]  /*5c10*/  HADD2.F32 R112, -RZ, R112.H0_H0 ;  /* 0x20000070ff707230 */ /* 0x000fe20000004100 */
[----:B------:R-:W-:-:S02]  /*5c20*/  FMUL R25, R26, R26 ;  /* 0x0000001a1a197220 */ /* 0x000fc40000400000 */
[----:B------:R-:W-:Y:S01]  /*5c30*/  F2FP.PACK_AB R29, R56, R29 ;  /* 0x0000001d381d723e */ /* 0x000fe200000000ff */
[--C-:B------:R-:W-:Y:S01]  /*5c40*/  HADD2.F32 R56, -RZ, R113.reuse.H0_H0 ;  /* 0x20000071ff387230 */ /* 0x100fe20000004100 */
[----:B------:R-:W-:Y:S01]  /*5c50*/  FFMA R25, R112, R112, R25 ;  /* 0x0000007070197223 */ /* 0x000fe20000000019 */
[----:B------:R-:W-:Y:S01]  /*5c60*/  ISETP.NE.AND P6, PT, R168, RZ, PT ;  /* 0x000000ffa800720c */ /* 0x000fe20003fc5270 */
        /* <DEDUP_REMOVED lines=26> */
[----:B------:R-:W-:Y:S02]  /*5e10*/  FSETP.GEU.AND P0, PT, R35, 1.175494350822287508e-38, PT ;  /* 0x008000002300780b */ /* 0x000fe40003f0e000 */
[----:B------:R-:W-:-:S09]  /*5e20*/  FSEL R62, R12, 1, P1 ;  /* 0x3f8000000c3e7808 */ /* 0x000fd20000800000 */
[----:B------:R-:W-:Y:S01]  /*5e30*/  @P1 FMUL R35, R35, 0.25 ;  /* 0x3e80000023231820 */ /* 0x000fe20000400000 */
[----:B------:R-:W-:-:S03]  /*5e40*/  IADD3 R28, P1, R24, c[0x0][0x168], RZ ;  /* 0x00005a00181c7a10 */ /* 0x000fc60007f3e0ff */
[----:B------:R-:W-:Y:S01]  /*5e50*/  @!P0 FMUL R35, R35, 16777216 ;  /* 0x4b80000023238820 */ /* 0x000fe20000400000 */
[----:B------:R-:W-:-:S03]  /*5e60*/  IADD3.X R29, R23, c[0x0][0x16c], RZ, P1, !PT ;  /* 0x00005b00171d7a10 */ /* 0x000fc60000ffe4ff */
[----:B------:R-:W0:Y:S01]  /*5e70*/  MUFU.RCP R23, R35 ;  /* 0x0000002300177308 */ /* 0x000e220000001000 */
        /* <DEDUP_REMOVED lines=10> */
[----:B------:R-:W-:Y:S01]  /*5f20*/  F2FP.PACK_AB R25, R27, R56 ;  /* 0x000000381b19723e */ /* 0x000fe200000000ff */
[----:B------:R-:W-:Y:S01]  /*5f30*/  FMUL R31, R114, R23 ;  /* 0x00000017721f7220 */ /* 0x000fe20000400000 */
[----:B------:R-:W-:Y:S01]  /*5f40*/  F2FP.PACK_AB R27, R55, R34 ;  /* 0x00000022371b723e */ /* 0x000fe200000000ff */
[----:B------:R-:W-:-:S02]  /*5f50*/  HADD2.F32 R34, -RZ, R116.H1_H1 ;  /* 0x30000074ff227230 */ /* 0x000fc40000004100 */
[----:B------:R-:W-:Y:S01]  /*5f60*/  HADD2.F32 R116, -RZ, R116.H0_H0 ;  /* 0x20000074ff747230 */ /* 0x000fe20000004100 */
[----:B------:R-:W-:Y:S02]  /*5f70*/  F2FP.PACK_AB R26, R31, R26 ;  /* 0x0000001a1f1a723e */ /* 0x000fe400000000ff */
[----:B------:R-:W-:Y:S01]  /*5f80*/  FMUL R31, R34, R34 ;  /* 0x00000022221f7220 */ /* 0x000fe20000400000 */
[----:B------:R-:W-:-:S03]  /*5f90*/  HADD2.F32 R56, -RZ, R117.H0_H0 ;  /* 0x20000075ff387230 */ /* 0x000fc60000004100 */
[----:B------:R-:W-:Y:S01]  /*5fa0*/  FFMA R31, R116, R116, R31 ;  /* 0x00000074741f7223 */ /* 0x000fe2000000001f */
[----:B------:R-:W-:-:S03]  /*5fb0*/  HADD2.F32 R54, -RZ, R117.H1_H1 ;  /* 0x30000075ff367230 */ /* 0x000fc60000004100 */
[----:B------:R-:W-:Y:S01]  /*5fc0*/  FFMA R31, R56, R56, R31 ;  /* 0x00000038381f7223 */ /* 0x000fe2000000001f */
[----:B------:R-:W-:-:S03]  /*5fd0*/  HADD2.F32 R58, -RZ, R118.H0_H0 ;  /* 0x20000076ff3a7230 */ /* 0x000fc60000004100 */
[----:B------:R-:W-:Y:S01]  /*5fe0*/  FFMA R31, R54, R54, R31 ;  /* 0x00000036361f7223 */ /* 0x000fe2000000001f */
[----:B------:R-:W-:Y:S01]  /*5ff0*/  HADD2.F32 R118, -RZ, R118.H1_H1 ;  /* 0x30000076ff767230 */ /* 0x000fe20000004100 */
[----:B------:R0:W-:Y:S02]  /*6000*/  @!P5 STG.E.128 [R52.64], R24 ;  /* 0x000000183400d986 */ /* 0x0001e4000c101d04 */
[----:B------:R-:W-:-:S04]  /*6010*/  FFMA R31, R58, R58, R31 ;  /* 0x0000003a3a1f7223 */ /* 0x000fc8000000001f */
        /* <DEDUP_REMOVED lines=69> */
[----:B------:R-:W-:-:S04]  /*6470*/  @!P0 FMUL R52, R52, 16777216 ;  /* 0x4b80000034348820 */ /* 0x000fc80000400000 */
[----:B------:R-:W0:Y:S01]  /*6480*/  MUFU.RCP R20, R52 ;  /* 0x0000003400147308 */ /* 0x000e220000001000 */
[----:B------:R-:W-:Y:S01]  /*6490*/  @!P0 FMUL R27, R27, 16777216 ;  /* 0x4b8000001b1b8820 */ /* 0x000fe20000400000 */
[----:B------:R-:W-:-:S03]  /*64a0*/  IADD3.X R29, R18, c[0x0][0x16c], RZ, P1, !PT ;  /* 0x00005b00121d7a10 */ /* 0x000fc60000ffe4ff */
[----:B0-----:R-:W-:-:S04]  /*64b0*/  FMUL R20, R20, R27 ;  /* 0x0000001b14147220 */ /* 0x001fc80000400000 */
[-C--:B------:R-:W-:Y:S01]  /*64c0*/  FMUL R24, R35, R20.reuse ;  /* 0x0000001423187220 */ /* 0x080fe20000400000 */
[-C--:B------:R-:W-:Y:S01]  /*64d0*/  FMUL R53, R53, R20.reuse ;  /* 0x0000001435357220 */ /* 0x080fe20000400000 */
[-C--:B------:R-:W-:Y:S01]  /*64e0*/  FMUL R55, R55, R20.reuse ;  /* 0x0000001437377220 */ /* 0x080fe20000400000 */
[----:B------:R-:W-:-:S03]  /*64f0*/  FMUL R18, R121, R20 ;  /* 0x0000001479127220 */ /* 0x000fc60000400000 */
[----:B------:R-:W-:Y:S01]  /*6500*/  F2FP.PACK_AB R24, R53, R24 ;  /* 0x000000183518723e */ /* 0x000fe200000000ff */
[--C-:B------:R-:W-:Y:S01]  /*6510*/  HADD2.F32 R53, -RZ, R124.reuse.H1_H1 ;  /* 0x3000007cff357230 */ /* 0x100fe20000004100 */
[----:B------:R-:W-:Y:S01]  /*6520*/  FMUL R27, R25, R20 ;  /* 0x00000014191b7220 */ /* 0x000fe20000400000 */
[----:B------:R-:W-:Y:S01]  /*6530*/  F2FP.PACK_AB R25, R18, R55 ;  /* 0x000000371219723e */ /* 0x000fe200000000ff */
[----:B------:R-:W-:Y:S02]  /*6540*/  HADD2.F32 R35, -RZ, R124.H0_H0 ;  /* 0x2000007cff237230 */ /* 0x000fe40000004100 */
[----:B------:R-:W-:Y:S01]  /*6550*/  FMUL R18, R53, R53 ;  /* 0x0000003535127220 */ /* 0x000fe20000400000 */
[----:B------:R-:W-:-:S03]  /*6560*/  HADD2.F32 R55, -RZ, R125.H0_H0 ;  /* 0x2000007dff377230 */ /* 0x000fc60000004100 */
[----:B------:R-:W-:Y:S01]  /*6570*/  FFMA R18, R35, R35, R18 ;  /* 0x0000002323127223 */ /* 0x000fe20000000012 */
[----:B------:R-:W-:Y:S01]  /*6580*/  HADD2.F32 R125, -RZ, R125.H1_H1 ;  /* 0x3000007dff7d7230 */ /* 0x000fe20000004100 */
[-C--:B------:R-:W-:Y:S01]  /*6590*/  FMUL R26, R59, R20.reuse ;  /* 0x000000143b1a7220 */ /* 0x080fe20000400000 */
[-C--:B------:R-:W-:Y:S01]  /*65a0*/  FMUL R57, R57, R20.reuse ;  /* 0x0000001439397220 */ /* 0x080fe20000400000 */
[----:B------:R-:W-:Y:S01]  /*65b0*/  FMUL R22, R123, R20 ;  /* 0x000000147b167220 */ /* 0x000fe20000400000 */
[----:B------:R-:W-:Y:S01]  /*65c0*/  FFMA R18, R55, R55, R18 ;  /* 0x0000003737127223 */ /* 0x000fe20000000012 */
[--C-:B------:R-:W-:Y:S02]  /*65d0*/  HADD2.F32 R59, -RZ, R126.reuse.H0_H0 ;  /* 0x2000007eff3b7230 */ /* 0x100fe40000004100 */
[----:B------:R-:W-:Y:S01]  /*65e0*/  F2FP.PACK_AB R26, R57, R26 ;  /* 0x0000001a391a723e */ /* 0x000fe200000000ff */
[----:B------:R-:W-:Y:S01]  /*65f0*/  FFMA R18, R125, R125, R18 ;  /* 0x0000007d7d127223 */ /* 0x000fe20000000012 */
[----:B------:R-:W-:Y:S01]  /*6600*/  F2FP.PACK_AB R27, R22, R27 ;  /* 0x0000001b161b723e */ /* 0x000fe200000000ff */
[----:B------:R-:W-:-:S02]  /*6610*/  HADD2.F32 R57, -RZ, R126.H1_H1 ;  /* 0x3000007eff397230 */ /* 0x000fc40000004100 */
        /* <DEDUP_REMOVED lines=31> */
[----:B------:R-:W-:Y:S02]  /*6810*/  FMUL R24, R127, R16 ;  /* 0x000000107f187220 */ /* 0x000fe40000400000 */
[----:B------:R-:W-:Y:S01]  /*6820*/  F2FP.PACK_AB R53, R22, R55 ;  /* 0x000000371635723e */ /* 0x000fe200000000ff */
[--C-:B------:R-:W-:Y:S02]  /*6830*/  HADD2.F32 R22, -RZ, R128.reuse.H1_H1 ;  /* 0x30000080ff167230 */ /* 0x100fe40000004100 */
[----:B------:R-:W-:Y:S01]  /*6840*/  F2FP.PACK_AB R55, R24, R25 ;  /* 0x000000191837723e */ /* 0x000fe200000000ff */
[----:B------:R-:W-:-:S02]  /*6850*/  HADD2.F32 R128, -RZ, R128.H0_H0 ;  /* 0x20000080ff807230 */ /* 0x000fc40000004100 */
[----:B------:R-:W-:Y:S01]  /*6860*/  FMUL R25, R22, R22 ;  /* 0x0000001616197220 */ /* 0x000fe20000400000 */
[----:B------:R-:W-:-:S03]  /*6870*/  HADD2.F32 R24, -RZ, R129.H0_H0 ;  /* 0x20000081ff187230 */ /* 0x000fc60000004100 */
[----:B------:R-:W-:Y:S01]  /*6880*/  FFMA R25, R128, R128, R25 ;  /* 0x0000008080197223 */ /* 0x000fe20000000019 */
[----:B------:R-:W-:Y:S01]  /*6890*/  HADD2.F32 R129, -RZ, R129.H1_H1 ;  /* 0x30000081ff817230 */ /* 0x000fe20000004100 */
[----:B------:R-:W-:Y:S02]  /*68a0*/  FMUL R52, R35, R16 ;  /* 0x0000001023347220 */ /* 0x000fe40000400000 */
[----:B------:R-:W-:Y:S01]  /*68b0*/  FFMA R26, R24, R24, R25 ;  /* 0x00000018181a7223 */ /* 0x000fe20000000019 */
[--C-:B------:R-:W-:Y:S01]  /*68c0*/  HADD2.F32 R25, -RZ, R130.reuse.H0_H0 ;  /* 0x20000082ff197230 */ /* 0x100fe20000004100 */
[-C--:B------:R-:W-:Y:S01]  /*68d0*/  FMUL R54, R59, R16.reuse ;  /* 0x000000103b367220 */ /* 0x080fe20000400000 */
[----:B------:R-:W-:Y:S01]  /*68e0*/  FMUL R57, R57, R16 ;  /* 0x0000001039397220 */ /* 0x000fe20000400000 */
[----:B------:R-:W-:Y:S01]  /*68f0*/  FFMA R26, R129, R129, R26 ;  /* 0x00000081811a7223 */ /* 0x000fe2000000001a */
[----:B------:R-:W-:Y:S01]  /*6900*/  F2FP.PACK_AB R52, R27, R52 ;  /* 0x000000341b34723e */ /* 0x000fe200000000ff */
[----:B------:R-:W-:-:S02]  /*6910*/  HADD2.F32 R130, -RZ, R130.H1_H1 ;  /* 0x30000082ff827230 */ /* 0x000fc40000004100 */
[----:B------:R-:W-:Y:S01]  /*6920*/  FFMA R27, R25, R25, R26 ;  /* 0x00000019191b7223 */ /* 0x000fe2000000001a */
[----:B------:R-:W-:Y:S01]  /*6930*/  F2FP.PACK_AB R54, R57, R54 ;  /* 0x000000363936723e */ /* 0x000fe200000000ff */
[--C-:B------:R-:W-:Y:S02]  /*6940*/  HADD2.F32 R26, -RZ, R131.reuse.H0_H0 ;  /* 0x20000083ff1a7230 */ /* 0x100fe40000004100 */
[----:B------:R-:W-:Y:S01]  /*6950*/  FFMA R27, R130, R130, R27 ;  /* 0x00000082821b7223 */ /* 0x000fe2000000001b */
[----:B------:R-:W-:Y:S01]  /*6960*/  HADD2.F32 R131, -RZ, R131.H1_H1 ;  /* 0x30000083ff837230 */ /* 0x000fe20000004100 */
[----:B------:R0:W-:Y:S02]  /*6970*/  @!P2 STG.E.128 [R28.64], R52 ;  /* 0x000000341c00a986 */ /* 0x0001e4000c101d04 */
[----:B0-----:R-:W-:-:S04]  /*6980*/  FFMA R28, R26, R26, R27 ;  /* 0x0000001a1a1c7223 */ /* 0x001fc8000000001b */
[----:B------:R-:W-:-:S05]  /*6990*/  FFMA R28, R131, R131, R28 ;  /* 0x00000083831c7223 */ /* 0x000fca000000001c */
[----:B------:R-:W0:Y:S02]  /*69a0*/  SHFL.BFLY PT, R27, R28, 0x8, 0x1f ;  /* 0x0d001f001c1b7f89 */ /* 0x000e2400000e0000 */
[----:B0-----:R-:W-:-:S05]  /*69b0*/  FADD R27, R28, R27 ;  /* 0x0000001b1c1b7221 */ /* 0x001fca0000000000 */
[----:B------:R-:W0:Y:S02]  /*69c0*/  SHFL.BFLY PT, R30, R27, 0x4, 0x1f ;  /* 0x0c801f001b1e7f89 */ /* 0x000e2400000e0000 */
[----:B0-----:R-:W-:-:S05]  /*69d0*/  FADD R30, R27, R30 ;  /* 0x0000001e1b1e7221 */ /* 0x001fca0000000000 */
[----:B------:R-:W0:Y:S01]  /*69e0*/  SHFL.BFLY PT, R29, R30, 0x2, 0x1f ;  /* 0x0c401f001e1d7f89 */ /* 0x000e2200000e0000 */
[--C-:B------:R-:W-:Y:S02]  /*69f0*/  HADD2.F32 R27, -RZ, R132.reuse.H1_H1 ;  /* 0x30000084ff1b7230 */ /* 0x100fe40000004100 */
[----:B------:R-:W-:Y:S01]  /*6a00*/  HADD2.F32 R132, -RZ, R132.H0_H0 ;  /* 0x20000084ff847230 */ /* 0x000fe20000004100 */
[----:B0-----:R-:W-:-:S05]  /*6a10*/  FADD R34, R30, R29 ;  /* 0x0000001d1e227221 */ /* 0x001fca0000000000 */
[----:B------:R-:W0:Y:S01]  /*6a20*/  SHFL.BFLY PT, R29, R34, 0x1, 0x1f ;  /* 0x0c201f00221d7f89 */ /* 0x000e2200000e0000 */
[----:B------:R-:W-:Y:S01]  /*6a30*/  FMUL R31, R27, R27 ;  /* 0x0000001b1b1f7220 */ /* 0x000fe20000400000 */
[----:B------:R-:W-:-:S03]  /*6a40*/  HADD2.F32 R28, -RZ, R133.H0_H0 ;  /* 0x20000085ff1c7230 */ /* 0x000fc60000004100 */
[----:B------:R-:W-:Y:S01]  /*6a50*/  FFMA R31, R132, R132, R31 ;  /* 0x00000084841f7223 */ /* 0x000fe2000000001f */
[----:B------:R-:W-:Y:S02]  /*6a60*/  HADD2.F32 R133, -RZ, R133.H1_H1 ;  /* 0x30000085ff857230 */ /* 0x000fe40000004100 */
[--C-:B------:R-:W-:Y:S02]  /*6a70*/  HADD2.F32 R30, -RZ, R134.reuse.H0_H0 ;  /* 0x20000086ff1e7230 */ /* 0x100fe40000004100 */
[----:B------:R-:W-:Y:S01]  /*6a80*/  HADD2.F32 R134, -RZ, R134.H1_H1 ;  /* 0x30000086ff867230 */ /* 0x000fe20000004100 */
[----:B0-----:R-:W-:Y:S01]  /*6a90*/  FADD R29, R34, R29 ;  /* 0x0000001d221d7221 */ /* 0x001fe20000000000 */
[----:B------:R-:W-:-:S03]  /*6aa0*/  FFMA R34, R28, R28, R31 ;  /* 0x0000001c1c227223 */ /* 0x000fc6000000001f */
[----:B------:R-:W-:Y:S01]  /*6ab0*/  FADD R35, R29, c[0x0][0x178] ;  /* 0x00005e001d237621 */ /* 0x000fe20000000000 */
[----:B------:R-:W-:-:S03]  /*6ac0*/  FFMA R31, R133, R133, R34 ;  /* 0x00000085851f7223 */ /* 0x000fc60000000022 */
[----:B------:R0:W1:Y:S02]  /*6ad0*/  MUFU.SQRT R75, R35 ;  /* 0x00000023004b7308 */ /* 0x0000640000002000 */
[----:B0-----:R-:W-:Y:S01]  /*6ae0*/  FFMA R35, R30, R30, R31 ;  /* 0x0000001e1e237223 */ /* 0x001fe2000000001f */
[----:B------:R-:W-:-:S03]  /*6af0*/  HADD2.F32 R31, -RZ, R135.H0_H0 ;  /* 0x20000087ff1f7230 */ /* 0x000fc60000004100 */
[----:B------:R-:W-:Y:S01]  /*6b00*/  FFMA R34, R134, R134, R35 ;  /* 0x0000008686227223 */ /* 0x000fe20000000023 */
        /* <DEDUP_REMOVED lines=10> */
[--C-:B------:R-:W-:Y:S02]  /*6bb0*/  HADD2.F32 R34, -RZ, R136.reuse.H1_H1 ;  /* 0x30000088ff227230 */ /* 0x100fe40000004100 */
[----:B------:R-:W-:Y:S02]  /*6bc0*/  HADD2.F32 R136, -RZ, R136.H0_H0 ;  /* 0x20000088ff887230 */ /* 0x000fe40000004100 */
[--C-:B------:R-:W-:Y:S02]  /*6bd0*/  HADD2.F32 R35, -RZ, R137.reuse.H0_H0 ;  /* 0x20000089ff237230 */ /* 0x100fe40000004100 */
[----:B------:R-:W-:Y:S01]  /*6be0*/  HADD2.F32 R137, -RZ, R137.H1_H1 ;  /* 0x30000089ff897230 */ /* 0x000fe20000004100 */
[----:B0-----:R-:W-:-:S04]  /*6bf0*/  FADD R53, R54, R53 ;  /* 0x0000003536357221 */ /* 0x001fc80000000000 */
[----:B------:R-:W-:Y:S01]  /*6c00*/  FADD R55, R53, c[0x0][0x178] ;  /* 0x00005e0035377621 */ /* 0x000fe20000000000 */
[----:B------:R-:W-:-:S04]  /*6c10*/  FMUL R53, R34, R34 ;  /* 0x0000002222357220 */ /* 0x000fc80000400000 */
[----:B------:R-:W-:-:S04]  /*6c20*/  FFMA R52, R136, R136, R53 ;  /* 0x0000008888347223 */ /* 0x000fc80000000035 */
[----:B------:R-:W-:Y:S01]  /*6c30*/  FFMA R54, R35, R35, R52 ;  /* 0x0000002323367223 */ /* 0x000fe20000000034 */
[----:B------:R-:W-:-:S03]  /*6c40*/  HADD2.F32 R52, -RZ, R138.H0_H0 ;  /* 0x2000008aff347230 */ /* 0x000fc60000004100 */
[----:B------:R-:W-:Y:S01]  /*6c50*/  FFMA R53, R137, R137, R54 ;  /* 0x0000008989357223 */ /* 0x000fe20000000036 */
[----:B------:R0:W2:Y:S01]  /*6c60*/  MUFU.SQRT R76, R55 ;  /* 0x00000037004c7308 */ /* 0x0000a20000002000 */
[----:B------:R-:W-:Y:S02]  /*6c70*/  HADD2.F32 R138, -RZ, R138.H1_H1 ;  /* 0x3000008aff8a7230 */ /* 0x000fe40000004100 */
        /* <DEDUP_REMOVED lines=24> */
[----:B------:R0:W4:Y:S01]  /*6e00*/  MUFU.SQRT R77, R59 ;  /* 0x0000003b004d7308 */ /* 0x0001220000002000 */
        /* <DEDUP_REMOVED lines=25> */
[----:B------:R0:W5:Y:S01]  /*6fa0*/  MUFU.SQRT R78, R63 ;  /* 0x0000003f004e7308 */ /* 0x0001620000002000 */
        /* <DEDUP_REMOVED lines=25> */
[----:B------:R0:W1:Y:S01]  /*7140*/  MUFU.SQRT R79, R67 ;  /* 0x00000043004f7308 */ /* 0x0000620000002000 */
        /* <DEDUP_REMOVED lines=14> */
[--C-:B---3--:R-:W-:Y:S02]  /*7230*/  HADD2.F32 R66, -RZ, R152.reuse.H1_H1 ;  /* 0x30000098ff427230 */ /* 0x108fe40000004100 */
        /* <DEDUP_REMOVED lines=10> */
[----:B------:R0:W3:Y:S01]  /*72e0*/  MUFU.SQRT R80, R71 ;  /* 0x0000004700507308 */ /* 0x0000e20000002000 */
        /* <DEDUP_REMOVED lines=9> */
[----:B------:R-:W0:Y:S01]  /*7380*/  SHFL.BFLY PT, R72, R71, 0x4, 0x1f ;  /* 0x0c801f0047487f89 */ /* 0x000e2200000e0000 */
[----:B-1----:R-:W-:Y:S01]  /*7390*/  FSETP.GT.AND P0, PT, R75, 8.50705917302346158658e+37, PT ;  /* 0x7e8000004b00780b */ /* 0x002fe20003f04000 */
[----:B0-----:R-:W-:-:S05]  /*73a0*/  FADD R72, R71, R72 ;  /* 0x0000004847487221 */ /* 0x001fca0000000000 */
[----:B------:R-:W0:Y:S01]  /*73b0*/  SHFL.BFLY PT, R73, R72, 0x2, 0x1f ;  /* 0x0c401f0048497f89 */ /* 0x000e2200000e0000 */
[----:B------:R-:W-:-:S06]  /*73c0*/  FSETP.GEU.AND P5, PT, R75, 1.175494350822287508e-38, PT ;  /* 0x008000004b00780b */ /* 0x000fcc0003fae000 */
[----:B------:R-:W-:Y:S01]  /*73d0*/  @P0 FMUL R75, R75, 0.25 ;  /* 0x3e8000004b4b0820 */ /* 0x000fe20000400000 */
[----:B------:R-:W-:Y:S02]  /*73e0*/  FSEL R29, R12, 1, P0 ;  /* 0x3f8000000c1d7808 */ /* 0x000fe40000000000 */
[----:B--2---:R-:W-:Y:S01]  /*73f0*/  FSETP.GT.AND P0, PT, R76, 8.50705917302346158658e+37, PT ;  /* 0x7e8000004c00780b */ /* 0x004fe20003f04000 */
[----:B0-----:R-:W-:-:S05]  /*7400*/  FADD R73, R72, R73 ;  /* 0x0000004948497221 */ /* 0x001fca0000000000 */
[----:B------:R-:W0:Y:S01]  /*7410*/  SHFL.BFLY PT, R74, R73, 0x1, 0x1f ;  /* 0x0c201f00494a7f89 */ /* 0x000e2200000e0000 */
[----:B------:R-:W-:-:S06]  /*7420*/  FSETP.GEU.AND P4, PT, R76, 1.175494350822287508e-38, PT ;  /* 0x008000004c00780b */ /* 0x000fcc0003f8e000 */
[----:B------:R-:W-:Y:S01]  /*7430*/  @P0 FMUL R76, R76, 0.25 ;  /* 0x3e8000004c4c0820 */ /* 0x000fe20000400000 */
[C---:B------:R-:W-:Y:S02]  /*7440*/  FSEL R83, R12.reuse, 1, P0 ;  /* 0x3f8000000c537808 */ /* 0x040fe40000000000 */
[C---:B----4-:R-:W-:Y:S02]  /*7450*/  FSETP.GT.AND P0, PT, R77.reuse, 8.50705917302346158658e+37, PT ;  /* 0x7e8000004d00780b */ /* 0x050fe40003f04000 */
[----:B------:R-:W-:Y:S02]  /*7460*/  FSETP.GEU.AND P3, PT, R77, 1.175494350822287508e-38, PT ;  /* 0x008000004d00780b */ /* 0x000fe40003f6e000 */
[----:B------:R-:W-:-:S09]  /*7470*/  FSEL R82, R12, 1, P0 ;  /* 0x3f8000000c527808 */ /* 0x000fd20000000000 */
[----:B------:R-:W-:Y:S01]  /*7480*/  @P0 FMUL R77, R77, 0.25 ;  /* 0x3e8000004d4d0820 */ /* 0x000fe20000400000 */
[----:B0-----:R-:W-:Y:S01]  /*7490*/  FADD R74, R73, R74 ;  /* 0x0000004a494a7221 */ /* 0x001fe20000000000 */
[----:B-----5:R-:W-:-:S03]  /*74a0*/  FSETP.GT.AND P0, PT, R78, 8.50705917302346158658e+37, PT ;  /* 0x7e8000004e00780b */ /* 0x020fc60003f04000 */
[----:B------:R-:W-:-:S04]  /*74b0*/  FADD R74, R74, c[0x0][0x178] ;  /* 0x00005e004a4a7621 */ /* 0x000fc80000000000 */
[----:B------:R-:W0:Y:S01]  /*74c0*/  MUFU.SQRT R81, R74 ;  /* 0x0000004a00517308 */ /* 0x000e220000002000 */
[----:B------:R-:W-:Y:S02]  /*74d0*/  FSETP.GEU.AND P2, PT, R78, 1.175494350822287508e-38, PT ;  /* 0x008000004e00780b */ /* 0x000fe40003f4e000 */
[----:B------:R-:W-:-:S03]  /*74e0*/  FSEL R85, R12, 1, P0 ;  /* 0x3f8000000c557808 */ /* 0x000fc60000000000 */
[----:B------:R-:W-:Y:S01]  /*74f0*/  @P0 FMUL R78, R78, 0.25 ;  /* 0x3e8000004e4e0820 */ /* 0x000fe20000400000 */
[----:B------:R-:W-:Y:S02]  /*7500*/  FSETP.GT.AND P0, PT, R79, 8.50705917302346158658e+37, PT ;  /* 0x7e8000004f00780b */ /* 0x000fe40003f04000 */
[----:B---3--:R-:W-:Y:S02]  /*7510*/  FSETP.GT.AND P6, PT, R80, 8.50705917302346158658e+37, PT ;  /* 0x7e8000005000780b */ /* 0x008fe40003fc4000 */
[----:B------:R-:W-:Y:S02]  /*7520*/  P2R R86, PR, RZ, 0x20 ;  /* 0x00000020ff567803 */ /* 0x000fe40000000000 */
[----:B0-----:R-:W-:Y:S02]  /*7530*/  FSETP.GT.AND P5, PT, R81, 8.50705917302346158658e+37, PT ;  /* 0x7e8000005100780b */ /* 0x001fe40003fa4000 */
[----:B------:R-:W-:-:S05]  /*7540*/  FSETP.GEU.AND P1, PT, R79, 1.175494350822287508e-38, PT ;  /* 0x008000004f00780b */ /* 0x000fca0003f2e000 */
[----:B------:R-:W-:Y:S01]  /*7550*/  @P0 FMUL R79, R79, 0.25 ;  /* 0x3e8000004f4f0820 */ /* 0x000fe20000400000 */
[----:B------:R-:W-:Y:S02]  /*7560*/  FSEL R84, R12, 1, P0 ;  /* 0x3f8000000c547808 */ /* 0x000fe40000000000 */
[C---:B------:R-:W-:Y:S01]  /*7570*/  FSETP.GEU.AND P0, PT, R80.reuse, 1.175494350822287508e-38, PT ;  /* 0x008000005000780b */ /* 0x040fe20003f0e000 */
[----:B------:R-:W-:Y:S01]  /*7580*/  @P6 FMUL R80, R80, 0.25 ;  /* 0x3e80000050506820 */ /* 0x000fe20000400000 */
[C---:B------:R-:W-:Y:S02]  /*7590*/  FSEL R87, R12.reuse, 1, P6 ;  /* 0x3f8000000c577808 */ /* 0x040fe40003000000 */
[C---:B------:R-:W-:Y:S01]  /*75a0*/  FSETP.GEU.AND P6, PT, R81.reuse, 1.175494350822287508e-38, PT ;  /* 0x008000005100780b */ /* 0x040fe20003fce000 */
[----:B------:R-:W-:Y:S01]  /*75b0*/  @P5 FMUL R81, R81, 0.25 ;  /* 0x3e80000051515820 */ /* 0x000fe20000400000 */
[----:B------:R-:W-:Y:S02]  /*75c0*/  FSEL R70, R12, 1, P5 ;  /* 0x3f8000000c467808 */ /* 0x000fe40002800000 */
[----:B------:R-:W-:-:S02]  /*75d0*/  ISETP.NE.AND P5, PT, R86, RZ, PT ;  /* 0x000000ff5600720c */ /* 0x000fc40003fa5270 */
[----:B------:R-:W-:Y:S01]  /*75e0*/  SHF.L.U32 R12, R5, 0x1, RZ ;  /* 0x00000001050c7819 */ /* 0x000fe200000006ff */
[----:B------:R-:W-:-:S03]  /*75f0*/  @!P4 FMUL R76, R76, 16777216 ;  /* 0x4b8000004c4cc820 */ /* 0x000fc60000400000 */
[----:B------:R-:W-:-:S07]  /*7600*/  LOP3.LUT R17, R17, 0x3e, R12, 0xf8, !PT ;  /* 0x0000003e11117812 */ /* 0x000fce00078ef80c */
[----:B------:R-:W-:Y:S01]  /*7610*/  @!P5 FMUL R75, R75, 16777216 ;  /* 0x4b8000004b4bd820 */ /* 0x000fe20000400000 */
[----:B------:R-:W0:Y:S08]  /*7620*/  MUFU.RCP R76, R76 ;  /* 0x0000004c004c7308 */ /* 0x000e300000001000 */
[----:B------:R-:W1:Y:S01]  /*7630*/  MUFU.RCP R12, R75 ;  /* 0x0000004b000c7308 */ /* 0x000e620000001000 */
[----:B------:R-:W-:Y:S01]  /*7640*/  SHF.R.U32.HI R71, RZ, 0x2, R5 ;  /* 0x00000002ff477819 */ /* 0x000fe20000011605 */
[----:B------:R-:W-:Y:S01]  /*7650*/  @!P5 FMUL R29, R29, 16777216 ;  /* 0x4b8000001d1dd820 */ /* 0x000fe20000400000 */
[----:B------:R-:W-:-:S02]  /*7660*/  @!P4 FMUL R83, R83, 16777216 ;  /* 0x4b8000005353c820 */ /* 0x000fc40000400000 */
[----:B------:R-:W-:Y:S01]  /*7670*/  LOP3.LUT R72, R71, 0x4, RZ, 0xc0, !PT ;  /* 0x0000000447487812 */ /* 0x000fe200078ec0ff */
[----:B------:R-:W-:Y:S01]  /*7680*/  @!P3 FMUL R77, R77, 16777216 ;  /* 0x4b8000004d4db820 */ /* 0x000fe20000400000 */
[----:B------:R-:W-:Y:S01]  /*7690*/  @!P2 FMUL R78, R78, 16777216 ;  /* 0x4b8000004e4ea820 */ /* 0x000fe20000400000 */
[----:B------:R-:W-:Y:S01]  /*76a0*/  @!P1 FMUL R79, R79, 16777216 ;  /* 0x4b8000004f4f9820 */ /* 0x000fe20000400000 */
[----:B0-----:R-:W-:Y:S01]  /*76b0*/  FMUL R83, R76, R83 ;  /* 0x000000534c537220 */ /* 0x001fe20000400000 */
[----:B------:R-:W-:Y:S01]  /*76c0*/  ISETP.NE.AND P4, PT, R169, RZ, PT ;  /* 0x000000ffa900720c */ /* 0x000fe20003f85270 */
[----:B------:R-:W-:Y:S01]  /*76d0*/  @!P0 FMUL R80, R80, 16777216 ;  /* 0x4b80000050508820 */ /* 0x000fe20000400000 */
[----:B------:R0:W-:Y:S01]  /*76e0*/  STS [R72+0x58], R37 ;  /* 0x0000582548007388 */ /* 0x0001e20000000800 */
[----:B-1----:R-:W-:Y:S01]  /*76f0*/  FMUL R29, R12, R29 ;  /* 0x0000001d0c1d7220 */ /* 0x002fe20000400000 */
[----:B------:R-:W-:Y:S01]  /*7700*/  ISETP.NE.AND P5, PT, R170, RZ, PT ;  /* 0x000000ffaa00720c */ /* 0x000fe20003fa5270 */
[----:B------:R-:W-:Y:S01]  /*7710*/  @!P6 FMUL R81, R81, 16777216 ;  /* 0x4b8000005151e820 */ /* 0x000fe20000400000 */
[----:B------:R1:W-:Y:S01]  /*7720*/  STS [R72+0xa8], R23 ;  /* 0x0000a81748007388 */ /* 0x0003e20000000800 */
[-C--:B------:R-:W-:Y:S01]  /*7730*/  FMUL R24, R24, R29.reuse ;  /* 0x0000001d18187220 */ /* 0x080fe20000400000 */
[-C--:B------:R-:W-:Y:S01]  /*7740*/  FMUL R129, R129, R29.reuse ;  /* 0x0000001d81817220 */ /* 0x080fe20000400000 */
[-C--:B0-----:R-:W-:Y:S01]  /*7750*/  FMUL R37, R22, R29.reuse ;  /* 0x0000001d16257220 */ /* 0x081fe20000400000 */
[-C--:B------:R-:W-:Y:S01]  /*7760*/  FMUL R22, R25, R29.reuse ;  /* 0x0000001d19167220 */ /* 0x080fe20000400000 */
[----:B------:R-:W0:Y:S01]  /*7770*/  MUFU.RCP R77, R77 ;  /* 0x0000004d004d7308 */ /* 0x000e220000001000 */
[----:B------:R2:W-:Y:S01]  /*7780*/  STS [R72+0xa0], R33 ;  /* 0x0000a02148007388 */ /* 0x0005e20000000800 */
[-C--:B------:R-:W-:Y:S01]  /*7790*/  FMUL R128, R128, R29.reuse ;  /* 0x0000001d80807220 */ /* 0x080fe20000400000 */
[-C--:B------:R-:W-:Y:S01]  /*77a0*/  FMUL R26, R26, R29.reuse ;  /* 0x0000001d1a1a7220 */ /* 0x080fe20000400000 */
[-C--:B------:R-:W-:Y:S01]  /*77b0*/  FMUL R131, R131, R29.reuse ;  /* 0x0000001d83837220 */ /* 0x080fe20000400000 */
[----:B-1----:R-:W-:Y:S01]  /*77c0*/  FMUL R23, R130, R29 ;  /* 0x0000001d82177220 */ /* 0x002fe20000400000 */
[----:B------:R1:W-:Y:S01]  /*77d0*/  STS [R72+0xc0], R16 ;  /* 0x0000c01048007388 */ /* 0x0003e20000000800 */
[-C--:B------:R-:W-:Y:S01]  /*77e0*/  FMUL R132, R132, R83.reuse ;  /* 0x0000005384847220 */ /* 0x080fe20000400000 */
[-C--:B------:R-:W-:Y:S01]  /*77f0*/  FMUL R27, R27, R83.reuse ;  /* 0x000000531b1b7220 */ /* 0x080fe20000400000 */
[----:B------:R-:W-:Y:S01]  /*7800*/  @!P0 FMUL R87, R87, 16777216 ;  /* 0x4b80000057578820 */ /* 0x000fe20000400000 */
[----:B------:R-:W3:Y:S01]  /*7810*/  MUFU.RCP R78, R78 ;  /* 0x0000004e004e7308 */ /* 0x000ee20000001000 */
[-C--:B------:R-:W-:Y:S01]  /*7820*/  FMUL R25, R28, R83.reuse ;  /* 0x000000531c197220 */ /* 0x080fe20000400000 */
[-C--:B------:R-:W-:Y:S01]  /*7830*/  FMUL R12, R133, R83.reuse ;  /* 0x00000053850c7220 */ /* 0x080fe20000400000 */
[-C--:B------:R-:W-:Y:S01]  /*7840*/  FMUL R30, R30, R83.reuse ;  /* 0x000000531e1e7220 */ /* 0x080fe20000400000 */
[-C--:B--2---:R-:W-:Y:S01]  /*7850*/  FMUL R33, R134, R83.reuse ;  /* 0x0000005386217220 */ /* 0x084fe20000400000 */
[-C--:B------:R-:W-:Y:S01]  /*7860*/  FMUL R31, R31, R83.reuse ;  /* 0x000000531f1f7220 */ /* 0x080fe20000400000 */
[----:B-1----:R-:W-:Y:S01]  /*7870*/  FMUL R16, R135, R83 ;  /* 0x0000005387107220 */ /* 0x002fe20000400000 */
[----:B------:R-:W-:Y:S01]  /*7880*/  IADD3 R14, P0, R14, c[0x0][0x168], RZ ;  /* 0x00005a000e0e7a10 */ /* 0x000fe20007f1e0ff */
[----:B------:R-:W1:Y:S01]  /*7890*/  MUFU.RCP R79, R79 ;  /* 0x0000004f004f7308 */ /* 0x000e620000001000 */
[----:B------:R2:W-:Y:S01]  /*78a0*/  STS [R72+0xb0], R21 ;  /* 0x0000b01548007388 */ /* 0x0005e20000000800 */
[----:B------:R-:W-:Y:S01]  /*78b0*/  F2FP.PACK_AB R22, R23, R22 ;  /* 0x000000161716723e */ /* 0x000fe200000000ff */
[----:B------:R-:W-:Y:S01]  /*78c0*/  @!P1 FMUL R84, R84, 16777216 ;  /* 0x4b80000054549820 */ /* 0x000fe20000400000 */
[----:B------:R-:W-:Y:S01]  /*78d0*/  F2FP.PACK_AB R23, R131, R26 ;  /* 0x0000001a8317723e */ /* 0x000fe200000000ff */
[----:B------:R4:W-:Y:S03]  /*78e0*/  STS [R72+0xb8], R20 ;  /* 0x0000b81448007388 */ /* 0x0009e60000000800 */
[----:B------:R-:W5:Y:S01]  /*78f0*/  MUFU.RCP R80, R80 ;  /* 0x0000005000507308 */ /* 0x000f620000001000 */
[----:B------:R-:W-:-:S02]  /*7900*/  F2FP.PACK_AB R25, R12, R25 ;  /* 0x000000190c19723e */ /* 0x000fc400000000ff */
[----:B--2---:R-:W-:Y:S02]  /*7910*/  F2FP.PACK_AB R21, R129, R24 ;  /* 0x000000188115723e */ /* 0x004fe400000000ff */
[----:B------:R-:W-:Y:S02]  /*7920*/  F2FP.PACK_AB R24, R27, R132 ;  /* 0x000000841b18723e */ /* 0x000fe400000000ff */
[----:B----4-:R-:W-:Y:S01]  /*7930*/  F2FP.PACK_AB R20, R37, R128 ;  /* 0x000000802514723e */ /* 0x010fe200000000ff */
[----:B------:R-:W2:Y:S01]  /*7940*/  MUFU.RCP R81, R81 ;  /* 0x0000005100517308 */ /* 0x000ea20000001000 */
[----:B------:R-:W-:Y:S02]  /*7950*/  F2FP.PACK_AB R26, R33, R30 ;  /* 0x0000001e211a723e */ /* 0x000fe400000000ff */
[----:B------:R-:W-:Y:S02]  /*7960*/  F2FP.PACK_AB R27, R16, R31 ;  /* 0x0000001f101b723e */ /* 0x000fe400000000ff */
[----:B------:R-:W-:-:S02]  /*7970*/  IADD3.X R15, R15, c[0x0][0x16c], RZ, P0, !PT ;  /* 0x00005b000f0f7a10 */ /* 0x000fc400007fe4ff */
[----:B------:R-:W-:Y:S01]  /*7980*/  IADD3 R10, P1, R10, c[0x0][0x168], RZ ;  /* 0x00005a000a0a7a10 */ /* 0x000fe20007f3e0ff */
[----:B------:R-:W-:Y:S01]  /*7990*/  @!P4 STG.E.128 [R18.64], R20 ;  /* 0x000000141200c986 */ /* 0x000fe2000c101d04 */
[----:B------:R-:W-:Y:S01]  /*79a0*/  IADD3 R12, P0, R7, c[0x0][0x168], RZ ;  /* 0x00005a00070c7a10 */ /* 0x000fe20007f1e0ff */
[----:B------:R-:W-:Y:S01]  /*79b0*/  @!P3 FMUL R82, R82, 16777216 ;  /* 0x4b8000005252b820 */ /* 0x000fe20000400000 */
[----:B------:R-:W-:Y:S01]  /*79c0*/  IADD3.X R11, R11, c[0x0][0x16c], RZ, P1, !PT ;  /* 0x00005b000b0b7a10 */ /* 0x000fe20000ffe4ff */
[----:B------:R4:W-:Y:S01]  /*79d0*/  @!P5 STG.E.128 [R14.64], R24 ;  /* 0x000000180e00d986 */ /* 0x0009e2000c101d04 */
[----:B------:R-:W-:Y:S01]  /*79e0*/  @!P2 FMUL R85, R85, 16777216 ;  /* 0x4b8000005555a820 */ /* 0x000fe20000400000 */
[----:B------:R-:W-:Y:S01]  /*79f0*/  @!P6 FMUL R70, R70, 16777216 ;  /* 0x4b8000004646e820 */ /* 0x000fe20000400000 */
[----:B0-----:R-:W-:Y:S01]  /*7a00*/  FMUL R77, R77, R82 ;  /* 0x000000524d4d7220 */ /* 0x001fe20000400000 */
[----:B------:R-:W-:Y:S01]  /*7a10*/  ISETP.NE.AND P6, PT, R171, RZ, PT ;  /* 0x000000ffab00720c */ /* 0x000fe20003fc5270 */
[----:B---3--:R-:W-:Y:S01]  /*7a20*/  FMUL R85, R78, R85 ;  /* 0x000000554e557220 */ /* 0x008fe20000400000 */
[----:B-1----:R-:W-:Y:S01]  /*7a30*/  FMUL R79, R79, R84 ;  /* 0x000000544f4f7220 */ /* 0x002fe20000400000 */
[----:B------:R-:W-:Y:S01]  /*7a40*/  ISETP.NE.AND P2, PT, R172, RZ, PT ;  /* 0x000000ffac00720c */ /* 0x000fe20003f45270 */
[----:B------:R0:W-:Y:S01]  /*7a50*/  STS [R72+0x30], R39 ;  /* 0x0000302748007388 */ /* 0x0001e20000000800 */
[----:B-----5:R-:W-:Y:S01]  /*7a60*/  FMUL R87, R80, R87 ;  /* 0x0000005750577220 */ /* 0x020fe20000400000 */
[----:B------:R-:W-:-:S02]  /*7a70*/  ISETP.NE.AND P3, PT, R173, RZ, PT ;  /* 0x000000ffad00720c */ /* 0x000fc40003f65270 */
[----:B----4-:R-:W-:Y:S02]  /*7a80*/  IADD3 R14, P1, R13, c[0x0][0x168], RZ ;  /* 0x00005a000d0e7a10 */ /* 0x010fe40007f3e0ff */
[----:B------:R-:W-:Y:S02]  /*7a90*/  IADD3.X R13, R8, c[0x0][0x16c], RZ, P0, !PT ;  /* 0x00005b00080d7a10 */ /* 0x000fe400007fe4ff */
[----:B------:R-:W-:Y:S01]  /*7aa0*/  IADD3 R6, P0, R6, c[0x0][0x168], RZ ;  /* 0x00005a0006067a10 */ /* 0x000fe20007f1e0ff */
[----:B------:R1:W-:Y:S01]  /*7ab0*/  STS [R72+0x98], R32 ;  /* 0x0000982048007388 */ /* 0x0003e20000000800 */
[-C--:B------:R-:W-:Y:S02]  /*7ac0*/  FMUL R136, R136, R77.reuse ;  /* 0x0000004d88887220 */ /* 0x080fe40000400000 */
[----:B------:R-:W-:Y:S01]  /*7ad0*/  IADD3.X R7, R2, c[0x0][0x16c], RZ, P0, !PT ;  /* 0x00005b0002077a10 */ /* 0x000fe200007fe4ff */
[----:B------:R3:W-:Y:S01]  /*7ae0*/  STS [R72+0xc8], R29 ;  /* 0x0000c81d48007388 */ /* 0x0007e20000000800 */
[----:B------:R-:W-:Y:S01]  /*7af0*/  ISETP.GE.U32.AND P0, PT, R17, 0xf70, PT ;  /* 0x00000f701100780c */ /* 0x000fe20003f06070 */
[-C--:B------:R-:W-:Y:S01]  /*7b00*/  FMUL R35, R35, R77.reuse ;  /* 0x0000004d23237220 */ /* 0x080fe20000400000 */
[-C--:B------:R-:W-:Y:S01]  /*7b10*/  FMUL R28, R137, R77.reuse ;  /* 0x0000004d891c7220 */ /* 0x080fe20000400000 */
[----:B------:R4:W-:Y:S01]  /*7b20*/  STS [R72+0x20], R41 ;  /* 0x0000202948007388 */ /* 0x0009e20000000800 */
[-C--:B------:R-:W-:Y:S01]  /*7b30*/  FMUL R52, R52, R77.reuse ;  /* 0x0000004d34347220 */ /* 0x080fe20000400000 */
[-C--:B0-----:R-:W-:Y:S01]  /*7b40*/  FMUL R39, R138, R77.reuse ;  /* 0x0000004d8a277220 */ /* 0x081fe20000400000 */
[-C--:B------:R-:W-:Y:S01]  /*7b50*/  FMUL R53, R53, R77.reuse ;  /* 0x0000004d35357220 */ /* 0x080fe20000400000 */
[----:B------:R0:W-:Y:S01]  /*7b60*/  STS [R72+0x40], R43 ;  /* 0x0000402b48007388 */ /* 0x0001e20000000800 */
[-C--:B-1----:R-:W-:Y:S01]  /*7b70*/  FMUL R32, R139, R77.reuse ;  /* 0x0000004d8b207220 */ /* 0x082fe20000400000 */
[----:B---3--:R-:W-:Y:S01]  /*7b80*/  FMUL R29, R34, R77 ;  /* 0x0000004d221d7220 */ /* 0x008fe20000400000 */
[----:B--2---:R-:W-:Y:S01]  /*7b90*/  FMUL R81, R81, R70 ;  /* 0x0000004651517220 */ /* 0x004fe20000400000 */
[----:B------:R1:W-:Y:S01]  /*7ba0*/  STS [R72+0x50], R36 ;  /* 0x0000502448007388 */ /* 0x0003e20000000800 */
[----:B------:R-:W-:Y:S01]  /*7bb0*/  ISETP.NE.AND P4, PT, R174, RZ, PT ;  /* 0x000000ffae00720c */ /* 0x000fe20003f85270 */
[-C--:B------:R-:W-:Y:S01]  /*7bc0*/  FMUL R140, R140, R85.reuse ;  /* 0x000000558c8c7220 */ /* 0x080fe20000400000 */
[-C--:B----4-:R-:W-:Y:S01]  /*7bd0*/  FMUL R41, R54, R85.reuse ;  /* 0x0000005536297220 */ /* 0x090fe20000400000 */
[----:B------:R-:W-:Y:S01]  /*7be0*/  STS [R72+0x18], R40 ;  /* 0x0000182848007388 */ /* 0x000fe20000000800 */
[-C--:B------:R-:W-:Y:S01]  /*7bf0*/  FMUL R55, R55, R85.reuse ;  /* 0x0000005537377220 */ /* 0x080fe20000400000 */
[-C--:B------:R-:W-:Y:S01]  /*7c00*/  FMUL R34, R141, R85.reuse ;  /* 0x000000558d227220 */ /* 0x080fe20000400000 */
[-C--:B------:R-:W-:Y:S01]  /*7c10*/  FMUL R56, R56, R85.reuse ;  /* 0x0000005538387220 */ /* 0x080fe20000400000 */
[----:B------:R2:W-:Y:S01]  /*7c20*/  STS [R72+0x28], R38 ;  /* 0x0000282648007388 */ /* 0x0005e20000000800 */
[-C--:B0-----:R-:W-:Y:S01]  /*7c30*/  FMUL R43, R142, R85.reuse ;  /* 0x000000558e2b7220 */ /* 0x081fe20000400000 */
[-C--:B------:R-:W-:Y:S01]  /*7c40*/  FMUL R57, R57, R85.reuse ;  /* 0x0000005539397220 */ /* 0x080fe20000400000 */
[----:B-1----:R-:W-:Y:S01]  /*7c50*/  FMUL R36, R143, R85 ;  /* 0x000000558f247220 */ /* 0x002fe20000400000 */
[----:B------:R0:W-:Y:S01]  /*7c60*/  STS [R72+0x60], R45 ;  /* 0x0000602d48007388 */ /* 0x0001e20000000800 */
[----:B------:R-:W-:Y:S01]  /*7c70*/  ISETP.NE.AND P5, PT, R175, RZ, PT ;  /* 0x000000ffaf00720c */ /* 0x000fe20003fa5270 */
[-C--:B------:R-:W-:Y:S01]  /*7c80*/  FMUL R144, R144, R79.reuse ;  /* 0x0000004f90907220 */ /* 0x080fe20000400000 */
[-C--:B------:R-:W-:Y:S01]  /*7c90*/  FMUL R59, R59, R79.reuse ;  /* 0x0000004f3b3b7220 */ /* 0x080fe20000400000 */
[----:B------:R1:W-:Y:S01]  /*7ca0*/  STS [R72+0x70], R47 ;  /* 0x0000702f48007388 */ /* 0x0003e20000000800 */
[-C--:B------:R-:W-:Y:S01]  /*7cb0*/  FMUL R60, R60, R79.reuse ;  /* 0x0000004f3c3c7220 */ /* 0x080fe20000400000 */
[-C--:B--2---:R-:W-:Y:S01]  /*7cc0*/  FMUL R38, R145, R79.reuse ;  /* 0x0000004f91267220 */ /* 0x084fe20000400000 */
[-C--:B------:R-:W-:Y:S01]  /*7cd0*/  FMUL R61, R61, R79.reuse ;  /* 0x0000004f3d3d7220 */ /* 0x080fe20000400000 */
[----:B------:R2:W-:Y:S01]  /*7ce0*/  STS [R72+0x38], R42 ;  /* 0x0000382a48007388 */ /* 0x0005e20000000800 */
[-C--:B------:R-:W-:Y:S01]  /*7cf0*/  FMUL R40, R147, R79.reuse ;  /* 0x0000004f93287220 */ /* 0x080fe20000400000 */
[----:B0-----:R-:W-:Y:S01]  /*7d00*/  FMUL R45, R58, R79 ;  /* 0x0000004f3a2d7220 */ /* 0x001fe20000400000 */
[-C--:B------:R-:W-:Y:S01]  /*7d10*/  FMUL R148, R148, R87.reuse ;  /* 0x0000005794947220 */ /* 0x080fe20000400000 */
[----:B------:R0:W-:Y:S01]  /*7d20*/  STS [R72+0x48], R44 ;  /* 0x0000482c48007388 */ /* 0x0001e20000000800 */
[----:B------:R-:W-:Y:S01]  /*7d30*/  FMUL R37, R62, R87 ;  /* 0x000000573e257220 */ /* 0x000fe20000400000 */
[----:B-1----:R-:W-:Y:S01]  /*7d40*/  FMUL R47, R146, R79 ;  /* 0x0000004f922f7220 */ /* 0x002fe20000400000 */
[-C--:B------:R-:W-:Y:S01]  /*7d50*/  FMUL R63, R63, R87.reuse ;  /* 0x000000573f3f7220 */ /* 0x080fe20000400000 */
[----:B------:R1:W-:Y:S01]  /*7d60*/  STS [R72+0x80], R49 ;  /* 0x0000803148007388 */ /* 0x0003e20000000800 */
[-C--:B------:R-:W-:Y:S01]  /*7d70*/  FMUL R64, R64, R87.reuse ;  /* 0x0000005740407220 */ /* 0x080fe20000400000 */
[-C--:B--2---:R-:W-:Y:S01]  /*7d80*/  FMUL R42, R149, R87.reuse ;  /* 0x00000057952a7220 */ /* 0x084fe20000400000 */
[----:B------:R-:W-:Y:S01]  /*7d90*/  FMUL R65, R65, R87 ;  /* 0x0000005741417220 */ /* 0x000fe20000400000 */
[----:B------:R-:W-:Y:S01]  /*7da0*/  ISETP.GE.U32.AND.EX P0, PT, R0, RZ, PT, P0 ;  /* 0x000000ff0000720c */ /* 0x000fe20003f06100 */
[----:B------:R-:W-:Y:S01]  /*7db0*/  FMUL R152, R152, R81 ;  /* 0x0000005198987220 */ /* 0x000fe20000400000 */
[----:B0-----:R-:W-:Y:S01]  /*7dc0*/  FMUL R44, R151, R87 ;  /* 0x00000057972c7220 */ /* 0x001fe20000400000 */
[-C--:B------:R-:W-:Y:S01]  /*7dd0*/  FMUL R31, R66, R81.reuse ;  /* 0x00000051421f7220 */ /* 0x080fe20000400000 */
[-C--:B------:R-:W-:Y:S01]  /*7de0*/  FMUL R67, R67, R81.reuse ;  /* 0x0000005143437220 */ /* 0x080fe20000400000 */
[----:B------:R-:W-:Y:S01]  /*7df0*/  FMUL R16, R153, R81 ;  /* 0x0000005199107220 */ /* 0x000fe20000400000 */
[----:B-1----:R-:W-:Y:S01]  /*7e00*/  FMUL R49, R150, R87 ;  /* 0x0000005796317220 */ /* 0x002fe20000400000 */
[-C--:B------:R-:W-:Y:S01]  /*7e10*/  FMUL R68, R68, R81.reuse ;  /* 0x0000005144447220 */ /* 0x080fe20000400000 */
[-C--:B------:R-:W-:Y:S01]  /*7e20*/  FMUL R19, R154, R81.reuse ;  /* 0x000000519a137220 */ /* 0x080fe20000400000 */
[-C--:B------:R-:W-:Y:S01]  /*7e30*/  FMUL R69, R69, R81.reuse ;  /* 0x0000005145457220 */ /* 0x080fe20000400000 */
[----:B------:R-:W-:Y:S01]  /*7e40*/  FMUL R18, R155, R81 ;  /* 0x000000519b127220 */ /* 0x000fe20000400000 */
[----:B------:R-:W-:-:S02]  /*7e50*/  IADD3.X R15, R9, c[0x0][0x16c], RZ, P1, !PT ;  /* 0x00005b00090f7a10 */ /* 0x000fc40000ffe4ff */
[----:B------:R-:W-:Y:S02]  /*7e60*/  F2FP.PACK_AB R136, R29, R136 ;  /* 0x000000881d88723e */ /* 0x000fe400000000ff */
[----:B------:R-:W-:Y:S02]  /*7e70*/  F2FP.PACK_AB R137, R28, R35 ;  /* 0x000000231c89723e */ /* 0x000fe400000000ff */
[----:B------:R-:W-:Y:S02]  /*7e80*/  F2FP.PACK_AB R138, R39, R52 ;  /* 0x00000034278a723e */ /* 0x000fe400000000ff */
[----:B------:R-:W-:Y:S02]  /*7e90*/  F2FP.PACK_AB R139, R32, R53 ;  /* 0x00000035208b723e */ /* 0x000fe400000000ff */
[----:B------:R-:W-:Y:S02]  /*7ea0*/  IADD3 R8, P1, R3, c[0x0][0x168], RZ ;  /* 0x00005a0003087a10 */ /* 0x000fe40007f3e0ff */
[----:B------:R-:W-:-:S02]  /*7eb0*/  F2FP.PACK_AB R140, R41, R140 ;  /* 0x0000008c298c723e */ /* 0x000fc400000000ff */
[----:B------:R-:W-:Y:S02]  /*7ec0*/  F2FP.PACK_AB R141, R34, R55 ;  /* 0x00000037228d723e */ /* 0x000fe400000000ff */
[----:B------:R-:W-:Y:S02]  /*7ed0*/  F2FP.PACK_AB R142, R43, R56 ;  /* 0x000000382b8e723e */ /* 0x000fe400000000ff */
[----:B------:R-:W-:Y:S02]  /*7ee0*/  F2FP.PACK_AB R143, R36, R57 ;  /* 0x00000039248f723e */ /* 0x000fe400000000ff */
[----:B------:R-:W-:Y:S02]  /*7ef0*/  F2FP.PACK_AB R144, R45, R144 ;  /* 0x000000902d90723e */ /* 0x000fe400000000ff */
[----:B------:R-:W-:Y:S02]  /*7f00*/  F2FP.PACK_AB R145, R38, R59 ;  /* 0x0000003b2691723e */ /* 0x000fe400000000ff */
[----:B------:R-:W-:-:S02]  /*7f10*/  F2FP.PACK_AB R146, R47, R60 ;  /* 0x0000003c2f92723e */ /* 0x000fc400000000ff */
[----:B------:R-:W-:Y:S02]  /*7f20*/  F2FP.PACK_AB R147, R40, R61 ;  /* 0x0000003d2893723e */ /* 0x000fe400000000ff */
[----:B------:R-:W-:Y:S02]  /*7f30*/  F2FP.PACK_AB R148, R37, R148 ;  /* 0x000000942594723e */ /* 0x000fe400000000ff */
[----:B------:R-:W-:Y:S02]  /*7f40*/  F2FP.PACK_AB R149, R42, R63 ;  /* 0x0000003f2a95723e */ /* 0x000fe400000000ff */
[----:B------:R-:W-:Y:S02]  /*7f50*/  F2FP.PACK_AB R150, R49, R64 ;  /* 0x000000403196723e */ /* 0x000fe400000000ff */
[----:B------:R-:W-:Y:S01]  /*7f60*/  F2FP.PACK_AB R151, R44, R65 ;  /* 0x000000412c97723e */ /* 0x000fe200000000ff */
[----:B------:R-:W-:Y:S01]  /*7f70*/  @!P6 STG.E.128 [R10.64], R136 ;  /* 0x000000880a00e986 */ /* 0x000fe2000c101d04 */
[----:B------:R-:W-:-:S02]  /*7f80*/  F2FP.PACK_AB R152, R31, R152 ;  /* 0x000000981f98723e */ /* 0x000fc400000000ff */
[----:B------:R-:W-:Y:S02]  /*7f90*/  F2FP.PACK_AB R153, R16, R67 ;  /* 0x000000431099723e */ /* 0x000fe400000000ff */
[----:B------:R-:W-:Y:S02]  /*7fa0*/  F2FP.PACK_AB R154, R19, R68 ;  /* 0x00000044139a723e */ /* 0x000fe400000000ff */
[----:B------:R-:W-:Y:S02]  /*7fb0*/  F2FP.PACK_AB R155, R18, R69 ;  /* 0x00000045129b723e */ /* 0x000fe400000000ff */
[----:B------:R-:W-:Y:S01]  /*7fc0*/  IADD3.X R9, R4, c[0x0][0x16c], RZ, P1, !PT ;  /* 0x00005b0004097a10 */ /* 0x000fe20000ffe4ff */
[----:B------:R-:W-:Y:S01]  /*7fd0*/  @!P2 STG.E.128 [R12.64], R140 ;  /* 0x0000008c0c00a986 */ /* 0x000fe2000c101d04 */
[----:B------:R-:W-:-:S03]  /*7fe0*/  SHF.L.U32 R4, R5, 0x3, RZ ;  /* 0x0000000305047819 */ /* 0x000fc600000006ff */
[----:B------:R-:W-:Y:S04]  /*7ff0*/  @!P3 STG.E.128 [R14.64], R144 ;  /* 0x000000900e00b986 */ /* 0x000fe8000c101d04 */
[----:B------:R-:W-:Y:S04]  /*8000*/  @!P4 STG.E.128 [R6.64], R148 ;  /* 0x000000940600c986 */ /* 0x000fe8000c101d04 */
[----:B------:R-:W-:Y:S04]  /*8010*/  STS [R72], R163 ;  /* 0x000000a348007388 */ /* 0x000fe80000000800 */
[----:B------:R-:W-:Y:S04]  /*8020*/  STS [R72+0x8], R156 ;  /* 0x0000089c48007388 */ /* 0x000fe80000000800 */
        /* <DEDUP_REMOVED lines=11> */
[----:B------:R-:W-:Y:S01]  /*80e0*/  @!P5 STG.E.128 [R8.64], R152 ;  /* 0x000000980800d986 */ /* 0x000fe2000c101d04 */
[----:B------:R-:W-:-:S03]  /*80f0*/  LOP3.LUT R4, R4, 0xf8, RZ, 0xe2, !PT ;  /* 0x000000f804047812 */ /* 0x000fc600078ee2ff */
[----:B------:R-:W-:Y:S06]  /*8100*/  BAR.SYNC 0x0 ;  /* 0x0000000000007b1d */ /* 0x000fec0000000000 */
[----:B------:R-:W-:Y:S05]  /*8110*/  @P0 EXIT ;  /* 0x000000000000094d */ /* 0x000fea0003800000 */
[----:B------:R-:W0:Y:S01]  /*8120*/  LDS.64 R4, [R4] ;  /* 0x0000000004047984 */ /* 0x000e220000000a00 */
[----:B------:R-:W-:-:S04]  /*8130*/  LEA R2, P0, R17, c[0x0][0x170], 0x2 ;  /* 0x00005c0011027a11 */ /* 0x000fc800078010ff */
[----:B------:R-:W-:-:S05]  /*8140*/  LEA.HI.X R3, R17, c[0x0][0x174], R0, 0x2, P0 ;  /* 0x00005d0011037a11 */ /* 0x000fca00000f1400 */
[----:B0-----:R-:W-:Y:S01]  /*8150*/  STG.E.64 [R2.64], R4 ;  /* 0x0000000402007986 */ /* 0x001fe2000c101b04 */
[----:B------:R-:W-:Y:S05]  /*8160*/  EXIT ;  /* 0x000000000000794d */ /* 0x000fea0003800000 */
.L_x_0:
[----:B------:R-:W-:-:S00]  /*8170*/  BRA `(.L_x_0) ;  /* 0xfffffff000007947 */ /* 0x000fc0000383ffff */
[----:B------:R-:W-:-:S00]  /*8180*/  NOP ;  /* 0x0000000000007918 */ /* 0x000fc00000000000 */
[----:B------:R-:W-:-:S00]  /*8190*/  NOP ;  /* 0x0000000000007918 */ /* 0x000fc00000000000 */
[----:B------:R-:W-:-:S00]  /*81a0*/  NOP ;  /* 0x0000000000007918 */ /* 0x000fc00000000000 */
[----:B------:R-:W-:-:S00]  /*81b0*/  NOP ;  /* 0x0000000000007918 */ /* 0x000fc00000000000 */
[----:B------:R-:W-:-:S00]  /*81c0*/  NOP ;  /* 0x0000000000007918 */ /* 0x000fc00000000000 */
[----:B------:R-:W-:-:S00]  /*81d0*/  NOP ;  /* 0x0000000000007918 */ /* 0x000fc00000000000 */
[----:B------:R-:W-:-:S00]  /*81e0*/  NOP ;  /* 0x0000000000007918 */ /* 0x000fc00000000000 */
[----:B------:R-:W-:-:S00]  /*81f0*/  NOP ;  /* 0x0000000000007918 */ /* 0x000fc00000000000 */
.L_x_1:


//--------------------- .nv.global.init           --------------------------
	.section	.nv.global.init,"aw",@progbits
.nv.global.init:
	.type		_$_str,@object
	.size		_$_str,(_$_str_$_2 - _$_str)
_$_str:
        /*0000*/ 	.byte	0x5f, 0x5f, 0x43, 0x55, 0x44, 0x41, 0x5f, 0x46, 0x54, 0x5a, 0x00
	.type		_$_str_$_2,@object
	.size		_$_str_$_2,(.L_1 - _$_str_$_2)
_$_str_$_2:
        /*000b*/ 	.byte	0x5f, 0x5f, 0x43, 0x55, 0x44, 0x41, 0x5f, 0x50, 0x52, 0x45, 0x43, 0x5f, 0x53, 0x51, 0x52, 0x54
        /*001b*/ 	.byte	0x00
.L_1:


//--------------------- .nv.shared.l2norm_fwd_kernel --------------------------
	.section	.nv.shared.l2norm_fwd_kernel,"aw",@nobits
	.align	16
